//
// Generated by NVIDIA NVVM Compiler
//
// Compiler Build ID: CL-36424714
// Cuda compilation tools, release 13.0, V13.0.88
// Based on NVVM 20.0.0
//

.version 9.0
.target sm_100
.address_size 64

	// .globl	_Z14kernel_mathmulPfS_S_jj
.extern .func  (.param .b32 func_retval0) vprintf
(
	.param .b64 vprintf_param_0,
	.param .b64 vprintf_param_1
)
;
.global .align 1 .b8 $str[6] = {91, 37, 100, 93, 32};
.global .align 1 .b8 $str$1[11] = {97, 32, 110, 111, 119, 32, 105, 115, 58, 32};
.global .align 1 .b8 $str$2[4] = {37, 102, 32};
.global .align 1 .b8 $str$3[2] = {10};

.visible .entry _Z14kernel_mathmulPfS_S_jj(
	.param .u64 .ptr .align 1 _Z14kernel_mathmulPfS_S_jj_param_0,
	.param .u64 .ptr .align 1 _Z14kernel_mathmulPfS_S_jj_param_1,
	.param .u64 .ptr .align 1 _Z14kernel_mathmulPfS_S_jj_param_2,
	.param .u32 _Z14kernel_mathmulPfS_S_jj_param_3,
	.param .u32 _Z14kernel_mathmulPfS_S_jj_param_4
)
{
	.local .align 8 .b8 	__local_depot0[8];
	.reg .b64 	%SP;
	.reg .b64 	%SPL;
	.reg .pred 	%p<21>;
	.reg .b32 	%r<154>;
	.reg .b32 	%f<85>;
	.reg .b64 	%rd<87>;
	.reg .b64 	%fd<30>;

	mov.u64 	%SPL, __local_depot0;
	cvta.local.u64 	%SP, %SPL;
	ld.param.u64 	%rd16, [_Z14kernel_mathmulPfS_S_jj_param_0];
	ld.param.u64 	%rd17, [_Z14kernel_mathmulPfS_S_jj_param_1];
	ld.param.u32 	%r54, [_Z14kernel_mathmulPfS_S_jj_param_3];
	ld.param.u32 	%r55, [_Z14kernel_mathmulPfS_S_jj_param_4];
	cvta.to.global.u64 	%rd1, %rd17;
	cvta.to.global.u64 	%rd2, %rd16;
	add.u64 	%rd18, %SP, 0;
	add.u64 	%rd3, %SPL, 0;
	mov.u32 	%r56, %ctaid.x;
	mov.u32 	%r57, %ntid.x;
	mul.lo.s32 	%r1, %r56, %r57;
	mov.u32 	%r2, %tid.x;
	add.s32 	%r3, %r1, %r2;
	setp.ge.u32 	%p1, %r3, %r54;
	@%p1 bra 	$L__BB0_28;
	st.local.u32 	[%rd3], %r3;
	mov.u64 	%rd19, $str;
	cvta.global.u64 	%rd20, %rd19;
	{ // callseq 0, 0
	.param .b64 param0;
	st.param.b64 	[param0], %rd20;
	.param .b64 param1;
	st.param.b64 	[param1], %rd18;
	.param .b32 retval0;
	call.uni (retval0), 
	vprintf, 
	(
	param0, 
	param1
	);
	ld.param.b32 	%r58, [retval0];
	} // callseq 0
	setp.ne.s32 	%p2, %r3, 0;
	@%p2 bra 	$L__BB0_16;
	mov.u64 	%rd22, $str$1;
	cvta.global.u64 	%rd23, %rd22;
	{ // callseq 1, 0
	.param .b64 param0;
	st.param.b64 	[param0], %rd23;
	.param .b64 param1;
	st.param.b64 	[param1], 0;
	.param .b32 retval0;
	call.uni (retval0), 
	vprintf, 
	(
	param0, 
	param1
	);
	ld.param.b32 	%r60, [retval0];
	} // callseq 1
	setp.eq.s32 	%p3, %r55, 0;
	@%p3 bra 	$L__BB0_15;
	setp.lt.u32 	%p4, %r55, 16;
	mov.b32 	%r139, 0;
	@%p4 bra 	$L__BB0_6;
	and.b32  	%r139, %r55, -16;
	neg.s32 	%r137, %r139;
	add.s64 	%rd84, %rd2, 32;
	mov.u64 	%rd26, $str$2;
$L__BB0_5:
	.pragma "nounroll";
	ld.global.f32 	%f8, [%rd84+-32];
	cvt.f64.f32 	%fd1, %f8;
	cvta.to.local.u64 	%rd25, %rd18;
	st.local.f64 	[%rd25], %fd1;
	cvta.global.u64 	%rd27, %rd26;
	{ // callseq 2, 0
	.param .b64 param0;
	st.param.b64 	[param0], %rd27;
	.param .b64 param1;
	st.param.b64 	[param1], %rd18;
	.param .b32 retval0;
	call.uni (retval0), 
	vprintf, 
	(
	param0, 
	param1
	);
	ld.param.b32 	%r64, [retval0];
	} // callseq 2
	ld.global.f32 	%f9, [%rd84+-28];
	cvt.f64.f32 	%fd2, %f9;
	st.local.f64 	[%rd25], %fd2;
	{ // callseq 3, 0
	.param .b64 param0;
	st.param.b64 	[param0], %rd27;
	.param .b64 param1;
	st.param.b64 	[param1], %rd18;
	.param .b32 retval0;
	call.uni (retval0), 
	vprintf, 
	(
	param0, 
	param1
	);
	ld.param.b32 	%r66, [retval0];
	} // callseq 3
	ld.global.f32 	%f10, [%rd84+-24];
	cvt.f64.f32 	%fd3, %f10;
	st.local.f64 	[%rd25], %fd3;
	{ // callseq 4, 0
	.param .b64 param0;
	st.param.b64 	[param0], %rd27;
	.param .b64 param1;
	st.param.b64 	[param1], %rd18;
	.param .b32 retval0;
	call.uni (retval0), 
	vprintf, 
	(
	param0, 
	param1
	);
	ld.param.b32 	%r68, [retval0];
	} // callseq 4
	ld.global.f32 	%f11, [%rd84+-20];
	cvt.f64.f32 	%fd4, %f11;
	st.local.f64 	[%rd25], %fd4;
	{ // callseq 5, 0
	.param .b64 param0;
	st.param.b64 	[param0], %rd27;
	.param .b64 param1;
	st.param.b64 	[param1], %rd18;
	.param .b32 retval0;
	call.uni (retval0), 
	vprintf, 
	(
	param0, 
	param1
	);
	ld.param.b32 	%r70, [retval0];
	} // callseq 5
	ld.global.f32 	%f12, [%rd84+-16];
	cvt.f64.f32 	%fd5, %f12;
	st.local.f64 	[%rd25], %fd5;
	{ // callseq 6, 0
	.param .b64 param0;
	st.param.b64 	[param0], %rd27;
	.param .b64 param1;
	st.param.b64 	[param1], %rd18;
	.param .b32 retval0;
	call.uni (retval0), 
	vprintf, 
	(
	param0, 
	param1
	);
	ld.param.b32 	%r72, [retval0];
	} // callseq 6
	ld.global.f32 	%f13, [%rd84+-12];
	cvt.f64.f32 	%fd6, %f13;
	st.local.f64 	[%rd25], %fd6;
	{ // callseq 7, 0
	.param .b64 param0;
	st.param.b64 	[param0], %rd27;
	.param .b64 param1;
	st.param.b64 	[param1], %rd18;
	.param .b32 retval0;
	call.uni (retval0), 
	vprintf, 
	(
	param0, 
	param1
	);
	ld.param.b32 	%r74, [retval0];
	} // callseq 7
	ld.global.f32 	%f14, [%rd84+-8];
	cvt.f64.f32 	%fd7, %f14;
	st.local.f64 	[%rd25], %fd7;
	{ // callseq 8, 0
	.param .b64 param0;
	st.param.b64 	[param0], %rd27;
	.param .b64 param1;
	st.param.b64 	[param1], %rd18;
	.param .b32 retval0;
	call.uni (retval0), 
	vprintf, 
	(
	param0, 
	param1
	);
	ld.param.b32 	%r76, [retval0];
	} // callseq 8
	ld.global.f32 	%f15, [%rd84+-4];
	cvt.f64.f32 	%fd8, %f15;
	st.local.f64 	[%rd25], %fd8;
	{ // callseq 9, 0
	.param .b64 param0;
	st.param.b64 	[param0], %rd27;
	.param .b64 param1;
	st.param.b64 	[param1], %rd18;
	.param .b32 retval0;
	call.uni (retval0), 
	vprintf, 
	(
	param0, 
	param1
	);
	ld.param.b32 	%r78, [retval0];
	} // callseq 9
	ld.global.f32 	%f16, [%rd84];
	cvt.f64.f32 	%fd9, %f16;
	st.local.f64 	[%rd25], %fd9;
	{ // callseq 10, 0
	.param .b64 param0;
	st.param.b64 	[param0], %rd27;
	.param .b64 param1;
	st.param.b64 	[param1], %rd18;
	.param .b32 retval0;
	call.uni (retval0), 
	vprintf, 
	(
	param0, 
	param1
	);
	ld.param.b32 	%r80, [retval0];
	} // callseq 10
	ld.global.f32 	%f17, [%rd84+4];
	cvt.f64.f32 	%fd10, %f17;
	st.local.f64 	[%rd25], %fd10;
	{ // callseq 11, 0
	.param .b64 param0;
	st.param.b64 	[param0], %rd27;
	.param .b64 param1;
	st.param.b64 	[param1], %rd18;
	.param .b32 retval0;
	call.uni (retval0), 
	vprintf, 
	(
	param0, 
	param1
	);
	ld.param.b32 	%r82, [retval0];
	} // callseq 11
	ld.global.f32 	%f18, [%rd84+8];
	cvt.f64.f32 	%fd11, %f18;
	st.local.f64 	[%rd25], %fd11;
	{ // callseq 12, 0
	.param .b64 param0;
	st.param.b64 	[param0], %rd27;
	.param .b64 param1;
	st.param.b64 	[param1], %rd18;
	.param .b32 retval0;
	call.uni (retval0), 
	vprintf, 
	(
	param0, 
	param1
	);
	ld.param.b32 	%r84, [retval0];
	} // callseq 12
	ld.global.f32 	%f19, [%rd84+12];
	cvt.f64.f32 	%fd12, %f19;
	st.local.f64 	[%rd25], %fd12;
	{ // callseq 13, 0
	.param .b64 param0;
	st.param.b64 	[param0], %rd27;
	.param .b64 param1;
	st.param.b64 	[param1], %rd18;
	.param .b32 retval0;
	call.uni (retval0), 
	vprintf, 
	(
	param0, 
	param1
	);
	ld.param.b32 	%r86, [retval0];
	} // callseq 13
	ld.global.f32 	%f20, [%rd84+16];
	cvt.f64.f32 	%fd13, %f20;
	st.local.f64 	[%rd25], %fd13;
	{ // callseq 14, 0
	.param .b64 param0;
	st.param.b64 	[param0], %rd27;
	.param .b64 param1;
	st.param.b64 	[param1], %rd18;
	.param .b32 retval0;
	call.uni (retval0), 
	vprintf, 
	(
	param0, 
	param1
	);
	ld.param.b32 	%r88, [retval0];
	} // callseq 14
	ld.global.f32 	%f21, [%rd84+20];
	cvt.f64.f32 	%fd14, %f21;
	st.local.f64 	[%rd25], %fd14;
	{ // callseq 15, 0
	.param .b64 param0;
	st.param.b64 	[param0], %rd27;
	.param .b64 param1;
	st.param.b64 	[param1], %rd18;
	.param .b32 retval0;
	call.uni (retval0), 
	vprintf, 
	(
	param0, 
	param1
	);
	ld.param.b32 	%r90, [retval0];
	} // callseq 15
	ld.global.f32 	%f22, [%rd84+24];
	cvt.f64.f32 	%fd15, %f22;
	st.local.f64 	[%rd25], %fd15;
	{ // callseq 16, 0
	.param .b64 param0;
	st.param.b64 	[param0], %rd27;
	.param .b64 param1;
	st.param.b64 	[param1], %rd18;
	.param .b32 retval0;
	call.uni (retval0), 
	vprintf, 
	(
	param0, 
	param1
	);
	ld.param.b32 	%r92, [retval0];
	} // callseq 16
	ld.global.f32 	%f23, [%rd84+28];
	cvt.f64.f32 	%fd16, %f23;
	st.local.f64 	[%rd25], %fd16;
	{ // callseq 17, 0
	.param .b64 param0;
	st.param.b64 	[param0], %rd27;
	.param .b64 param1;
	st.param.b64 	[param1], %rd18;
	.param .b32 retval0;
	call.uni (retval0), 
	vprintf, 
	(
	param0, 
	param1
	);
	ld.param.b32 	%r94, [retval0];
	} // callseq 17
	add.s32 	%r137, %r137, 16;
	add.s64 	%rd84, %rd84, 64;
	setp.ne.s32 	%p5, %r137, 0;
	@%p5 bra 	$L__BB0_5;
$L__BB0_6:
	and.b32  	%r9, %r55, 15;
	setp.eq.s32 	%p6, %r9, 0;
	@%p6 bra 	$L__BB0_15;
	add.u64 	%rd28, %SP, 0;
	add.u64 	%rd7, %SPL, 0;
	and.b32  	%r10, %r55, 7;
	setp.lt.u32 	%p7, %r9, 8;
	@%p7 bra 	$L__BB0_9;
	mul.wide.u32 	%rd29, %r139, 4;
	add.s64 	%rd30, %rd2, %rd29;
	ld.global.f32 	%f24, [%rd30];
	cvt.f64.f32 	%fd17, %f24;
	st.local.f64 	[%rd7], %fd17;
	mov.u64 	%rd31, $str$2;
	cvta.global.u64 	%rd32, %rd31;
	{ // callseq 18, 0
	.param .b64 param0;
	st.param.b64 	[param0], %rd32;
	.param .b64 param1;
	st.param.b64 	[param1], %rd28;
	.param .b32 retval0;
	call.uni (retval0), 
	vprintf, 
	(
	param0, 
	param1
	);
	ld.param.b32 	%r96, [retval0];
	} // callseq 18
	ld.global.f32 	%f25, [%rd30+4];
	cvt.f64.f32 	%fd18, %f25;
	st.local.f64 	[%rd7], %fd18;
	{ // callseq 19, 0
	.param .b64 param0;
	st.param.b64 	[param0], %rd32;
	.param .b64 param1;
	st.param.b64 	[param1], %rd28;
	.param .b32 retval0;
	call.uni (retval0), 
	vprintf, 
	(
	param0, 
	param1
	);
	ld.param.b32 	%r98, [retval0];
	} // callseq 19
	ld.global.f32 	%f26, [%rd30+8];
	cvt.f64.f32 	%fd19, %f26;
	st.local.f64 	[%rd7], %fd19;
	{ // callseq 20, 0
	.param .b64 param0;
	st.param.b64 	[param0], %rd32;
	.param .b64 param1;
	st.param.b64 	[param1], %rd28;
	.param .b32 retval0;
	call.uni (retval0), 
	vprintf, 
	(
	param0, 
	param1
	);
	ld.param.b32 	%r100, [retval0];
	} // callseq 20
	ld.global.f32 	%f27, [%rd30+12];
	cvt.f64.f32 	%fd20, %f27;
	st.local.f64 	[%rd7], %fd20;
	{ // callseq 21, 0
	.param .b64 param0;
	st.param.b64 	[param0], %rd32;
	.param .b64 param1;
	st.param.b64 	[param1], %rd28;
	.param .b32 retval0;
	call.uni (retval0), 
	vprintf, 
	(
	param0, 
	param1
	);
	ld.param.b32 	%r102, [retval0];
	} // callseq 21
	ld.global.f32 	%f28, [%rd30+16];
	cvt.f64.f32 	%fd21, %f28;
	st.local.f64 	[%rd7], %fd21;
	{ // callseq 22, 0
	.param .b64 param0;
	st.param.b64 	[param0], %rd32;
	.param .b64 param1;
	st.param.b64 	[param1], %rd28;
	.param .b32 retval0;
	call.uni (retval0), 
	vprintf, 
	(
	param0, 
	param1
	);
	ld.param.b32 	%r104, [retval0];
	} // callseq 22
	ld.global.f32 	%f29, [%rd30+20];
	cvt.f64.f32 	%fd22, %f29;
	st.local.f64 	[%rd7], %fd22;
	{ // callseq 23, 0
	.param .b64 param0;
	st.param.b64 	[param0], %rd32;
	.param .b64 param1;
	st.param.b64 	[param1], %rd28;
	.param .b32 retval0;
	call.uni (retval0), 
	vprintf, 
	(
	param0, 
	param1
	);
	ld.param.b32 	%r106, [retval0];
	} // callseq 23
	ld.global.f32 	%f30, [%rd30+24];
	cvt.f64.f32 	%fd23, %f30;
	st.local.f64 	[%rd7], %fd23;
	{ // callseq 24, 0
	.param .b64 param0;
	st.param.b64 	[param0], %rd32;
	.param .b64 param1;
	st.param.b64 	[param1], %rd28;
	.param .b32 retval0;
	call.uni (retval0), 
	vprintf, 
	(
	param0, 
	param1
	);
	ld.param.b32 	%r108, [retval0];
	} // callseq 24
	ld.global.f32 	%f31, [%rd30+28];
	cvt.f64.f32 	%fd24, %f31;
	st.local.f64 	[%rd7], %fd24;
	{ // callseq 25, 0
	.param .b64 param0;
	st.param.b64 	[param0], %rd32;
	.param .b64 param1;
	st.param.b64 	[param1], %rd28;
	.param .b32 retval0;
	call.uni (retval0), 
	vprintf, 
	(
	param0, 
	param1
	);
	ld.param.b32 	%r110, [retval0];
	} // callseq 25
	add.s32 	%r139, %r139, 8;
$L__BB0_9:
	setp.eq.s32 	%p8, %r10, 0;
	@%p8 bra 	$L__BB0_15;
	and.b32  	%r13, %r55, 3;
	setp.lt.u32 	%p9, %r10, 4;
	@%p9 bra 	$L__BB0_12;
	mul.wide.u32 	%rd34, %r139, 4;
	add.s64 	%rd35, %rd2, %rd34;
	ld.global.f32 	%f32, [%rd35];
	cvt.f64.f32 	%fd25, %f32;
	st.local.f64 	[%rd7], %fd25;
	mov.u64 	%rd36, $str$2;
	cvta.global.u64 	%rd37, %rd36;
	{ // callseq 26, 0
	.param .b64 param0;
	st.param.b64 	[param0], %rd37;
	.param .b64 param1;
	st.param.b64 	[param1], %rd28;
	.param .b32 retval0;
	call.uni (retval0), 
	vprintf, 
	(
	param0, 
	param1
	);
	ld.param.b32 	%r112, [retval0];
	} // callseq 26
	ld.global.f32 	%f33, [%rd35+4];
	cvt.f64.f32 	%fd26, %f33;
	st.local.f64 	[%rd7], %fd26;
	{ // callseq 27, 0
	.param .b64 param0;
	st.param.b64 	[param0], %rd37;
	.param .b64 param1;
	st.param.b64 	[param1], %rd28;
	.param .b32 retval0;
	call.uni (retval0), 
	vprintf, 
	(
	param0, 
	param1
	);
	ld.param.b32 	%r114, [retval0];
	} // callseq 27
	ld.global.f32 	%f34, [%rd35+8];
	cvt.f64.f32 	%fd27, %f34;
	st.local.f64 	[%rd7], %fd27;
	{ // callseq 28, 0
	.param .b64 param0;
	st.param.b64 	[param0], %rd37;
	.param .b64 param1;
	st.param.b64 	[param1], %rd28;
	.param .b32 retval0;
	call.uni (retval0), 
	vprintf, 
	(
	param0, 
	param1
	);
	ld.param.b32 	%r116, [retval0];
	} // callseq 28
	ld.global.f32 	%f35, [%rd35+12];
	cvt.f64.f32 	%fd28, %f35;
	st.local.f64 	[%rd7], %fd28;
	{ // callseq 29, 0
	.param .b64 param0;
	st.param.b64 	[param0], %rd37;
	.param .b64 param1;
	st.param.b64 	[param1], %rd28;
	.param .b32 retval0;
	call.uni (retval0), 
	vprintf, 
	(
	param0, 
	param1
	);
	ld.param.b32 	%r118, [retval0];
	} // callseq 29
	add.s32 	%r139, %r139, 4;
$L__BB0_12:
	setp.eq.s32 	%p10, %r13, 0;
	@%p10 bra 	$L__BB0_15;
	mul.wide.u32 	%rd39, %r139, 4;
	add.s64 	%rd85, %rd2, %rd39;
	neg.s32 	%r141, %r13;
	mov.u64 	%rd40, $str$2;
$L__BB0_14:
	.pragma "nounroll";
	ld.global.f32 	%f36, [%rd85];
	cvt.f64.f32 	%fd29, %f36;
	st.local.f64 	[%rd7], %fd29;
	cvta.global.u64 	%rd41, %rd40;
	{ // callseq 30, 0
	.param .b64 param0;
	st.param.b64 	[param0], %rd41;
	.param .b64 param1;
	st.param.b64 	[param1], %rd28;
	.param .b32 retval0;
	call.uni (retval0), 
	vprintf, 
	(
	param0, 
	param1
	);
	ld.param.b32 	%r120, [retval0];
	} // callseq 30
	add.s64 	%rd85, %rd85, 4;
	add.s32 	%r141, %r141, 1;
	setp.ne.s32 	%p11, %r141, 0;
	@%p11 bra 	$L__BB0_14;
$L__BB0_15:
	mov.u64 	%rd43, $str$3;
	cvta.global.u64 	%rd44, %rd43;
	{ // callseq 31, 0
	.param .b64 param0;
	st.param.b64 	[param0], %rd44;
	.param .b64 param1;
	st.param.b64 	[param1], 0;
	.param .b32 retval0;
	call.uni (retval0), 
	vprintf, 
	(
	param0, 
	param1
	);
	ld.param.b32 	%r122, [retval0];
	} // callseq 31
$L__BB0_16:
	ld.param.u64 	%rd83, [_Z14kernel_mathmulPfS_S_jj_param_2];
	cvta.to.global.u64 	%rd45, %rd83;
	mul.wide.u32 	%rd46, %r3, 4;
	add.s64 	%rd11, %rd45, %rd46;
	mov.b32 	%r124, 0;
	st.global.u32 	[%rd11], %r124;
	setp.eq.s32 	%p12, %r55, 0;
	@%p12 bra 	$L__BB0_28;
	and.b32  	%r19, %r55, 7;
	setp.lt.u32 	%p13, %r55, 8;
	mov.b32 	%r152, 0;
	mov.f32 	%f82, 0f00000000;
	@%p13 bra 	$L__BB0_20;
	and.b32  	%r152, %r55, -8;
	neg.s32 	%r150, %r152;
	add.s32 	%r126, %r2, %r54;
	add.s32 	%r149, %r126, %r1;
	shl.b32 	%r23, %r54, 3;
	shl.b32 	%r127, %r54, 1;
	add.s32 	%r148, %r3, %r127;
	mad.lo.s32 	%r147, %r54, 3, %r3;
	shl.b32 	%r128, %r54, 2;
	add.s32 	%r146, %r3, %r128;
	mad.lo.s32 	%r145, %r54, 5, %r3;
	mad.lo.s32 	%r144, %r54, 6, %r3;
	mad.lo.s32 	%r143, %r54, 7, %r3;
	add.s64 	%rd86, %rd2, 16;
	mov.f32 	%f82, 0f00000000;
	mov.u32 	%r142, %r3;
$L__BB0_19:
	.pragma "nounroll";
	ld.global.f32 	%f39, [%rd86+-16];
	mul.wide.u32 	%rd47, %r142, 4;
	add.s64 	%rd48, %rd1, %rd47;
	ld.global.f32 	%f40, [%rd48];
	fma.rn.f32 	%f41, %f39, %f40, %f82;
	st.global.f32 	[%rd11], %f41;
	ld.global.f32 	%f42, [%rd86+-12];
	mul.wide.u32 	%rd49, %r149, 4;
	add.s64 	%rd50, %rd1, %rd49;
	ld.global.f32 	%f43, [%rd50];
	fma.rn.f32 	%f44, %f42, %f43, %f41;
	st.global.f32 	[%rd11], %f44;
	ld.global.f32 	%f45, [%rd86+-8];
	mul.wide.u32 	%rd51, %r148, 4;
	add.s64 	%rd52, %rd1, %rd51;
	ld.global.f32 	%f46, [%rd52];
	fma.rn.f32 	%f47, %f45, %f46, %f44;
	st.global.f32 	[%rd11], %f47;
	ld.global.f32 	%f48, [%rd86+-4];
	mul.wide.u32 	%rd53, %r147, 4;
	add.s64 	%rd54, %rd1, %rd53;
	ld.global.f32 	%f49, [%rd54];
	fma.rn.f32 	%f50, %f48, %f49, %f47;
	st.global.f32 	[%rd11], %f50;
	ld.global.f32 	%f51, [%rd86];
	mul.wide.u32 	%rd55, %r146, 4;
	add.s64 	%rd56, %rd1, %rd55;
	ld.global.f32 	%f52, [%rd56];
	fma.rn.f32 	%f53, %f51, %f52, %f50;
	st.global.f32 	[%rd11], %f53;
	ld.global.f32 	%f54, [%rd86+4];
	mul.wide.u32 	%rd57, %r145, 4;
	add.s64 	%rd58, %rd1, %rd57;
	ld.global.f32 	%f55, [%rd58];
	fma.rn.f32 	%f56, %f54, %f55, %f53;
	st.global.f32 	[%rd11], %f56;
	ld.global.f32 	%f57, [%rd86+8];
	mul.wide.u32 	%rd59, %r144, 4;
	add.s64 	%rd60, %rd1, %rd59;
	ld.global.f32 	%f58, [%rd60];
	fma.rn.f32 	%f59, %f57, %f58, %f56;
	st.global.f32 	[%rd11], %f59;
	ld.global.f32 	%f60, [%rd86+12];
	mul.wide.u32 	%rd61, %r143, 4;
	add.s64 	%rd62, %rd1, %rd61;
	ld.global.f32 	%f61, [%rd62];
	fma.rn.f32 	%f82, %f60, %f61, %f59;
	st.global.f32 	[%rd11], %f82;
	add.s32 	%r150, %r150, 8;
	add.s32 	%r149, %r149, %r23;
	add.s32 	%r148, %r148, %r23;
	add.s32 	%r147, %r147, %r23;
	add.s32 	%r146, %r146, %r23;
	add.s32 	%r145, %r145, %r23;
	add.s32 	%r144, %r144, %r23;
	add.s32 	%r143, %r143, %r23;
	add.s32 	%r142, %r142, %r23;
	add.s64 	%rd86, %rd86, 32;
	setp.ne.s32 	%p14, %r150, 0;
	@%p14 bra 	$L__BB0_19;
$L__BB0_20:
	setp.eq.s32 	%p15, %r19, 0;
	@%p15 bra 	$L__BB0_28;
	and.b32  	%r49, %r55, 3;
	setp.lt.u32 	%p16, %r19, 4;
	@%p16 bra 	$L__BB0_23;
	mul.wide.u32 	%rd63, %r152, 4;
	add.s64 	%rd64, %rd2, %rd63;
	ld.global.f32 	%f62, [%rd64];
	mad.lo.s32 	%r129, %r152, %r54, %r3;
	mul.wide.u32 	%rd65, %r129, 4;
	add.s64 	%rd66, %rd1, %rd65;
	ld.global.f32 	%f63, [%rd66];
	fma.rn.f32 	%f64, %f62, %f63, %f82;
	st.global.f32 	[%rd11], %f64;
	ld.global.f32 	%f65, [%rd64+4];
	add.s32 	%r130, %r129, %r54;
	mul.wide.u32 	%rd67, %r130, 4;
	add.s64 	%rd68, %rd1, %rd67;
	ld.global.f32 	%f66, [%rd68];
	fma.rn.f32 	%f67, %f65, %f66, %f64;
	st.global.f32 	[%rd11], %f67;
	ld.global.f32 	%f68, [%rd64+8];
	add.s32 	%r131, %r130, %r54;
	mul.wide.u32 	%rd69, %r131, 4;
	add.s64 	%rd70, %rd1, %rd69;
	ld.global.f32 	%f69, [%rd70];
	fma.rn.f32 	%f70, %f68, %f69, %f67;
	st.global.f32 	[%rd11], %f70;
	ld.global.f32 	%f71, [%rd64+12];
	add.s32 	%r132, %r131, %r54;
	mul.wide.u32 	%rd71, %r132, 4;
	add.s64 	%rd72, %rd1, %rd71;
	ld.global.f32 	%f72, [%rd72];
	fma.rn.f32 	%f82, %f71, %f72, %f70;
	st.global.f32 	[%rd11], %f82;
	add.s32 	%r152, %r152, 4;
$L__BB0_23:
	setp.eq.s32 	%p17, %r49, 0;
	@%p17 bra 	$L__BB0_28;
	setp.eq.s32 	%p18, %r49, 1;
	@%p18 bra 	$L__BB0_26;
	mul.wide.u32 	%rd73, %r152, 4;
	add.s64 	%rd74, %rd2, %rd73;
	ld.global.f32 	%f73, [%rd74];
	mad.lo.s32 	%r133, %r152, %r54, %r3;
	mul.wide.u32 	%rd75, %r133, 4;
	add.s64 	%rd76, %rd1, %rd75;
	ld.global.f32 	%f74, [%rd76];
	fma.rn.f32 	%f75, %f73, %f74, %f82;
	st.global.f32 	[%rd11], %f75;
	ld.global.f32 	%f76, [%rd74+4];
	add.s32 	%r134, %r133, %r54;
	mul.wide.u32 	%rd77, %r134, 4;
	add.s64 	%rd78, %rd1, %rd77;
	ld.global.f32 	%f77, [%rd78];
	fma.rn.f32 	%f82, %f76, %f77, %f75;
	st.global.f32 	[%rd11], %f82;
	add.s32 	%r152, %r152, 2;
$L__BB0_26:
	and.b32  	%r135, %r55, 1;
	setp.eq.b32 	%p19, %r135, 1;
	not.pred 	%p20, %p19;
	@%p20 bra 	$L__BB0_28;
	mul.wide.u32 	%rd79, %r152, 4;
	add.s64 	%rd80, %rd2, %rd79;
	ld.global.f32 	%f78, [%rd80];
	mad.lo.s32 	%r136, %r152, %r54, %r3;
	mul.wide.u32 	%rd81, %r136, 4;
	add.s64 	%rd82, %rd1, %rd81;
	ld.global.f32 	%f79, [%rd82];
	fma.rn.f32 	%f80, %f78, %f79, %f82;
	st.global.f32 	[%rd11], %f80;
$L__BB0_28:
	ret;

}


// ===== COMPILED SASS (sm_100) =====

	.target	sm_100

	.elftype	@"ET_EXEC"


//--------------------- .note.nv.tkinfo           --------------------------
	.section	.note.nv.tkinfo,"",@"SHT_NOTE"
	.sectionflags	@"SHF_NOTE_NV_TKINFO"
	.tkinfo
        /*0018*/ 	.word	0x00000002
        /*0030*/ 	.string	""
        /*0030*/ 	.string	"ptxas"
        /*0030*/ 	.string	"Cuda compilation tools, release 13.0, V13.0.88"
        /*0030*/ 	.string	"Build cuda_13.0.r13.0/compiler.36424714_0"
        /*0030*/ 	.string	"-arch sm_100 -m 64 "



//--------------------- .note.nv.cuinfo           --------------------------
	.section	.note.nv.cuinfo,"",@"SHT_NOTE"
	.sectionflags	@"SHF_NOTE_NV_CUINFO"
        /*0018*/ 	.short	0x0002
        /*001a*/ 	.short	0x0064
        /*001c*/ 	.short	0x0082
	.zero		2


//--------------------- .nv.info                  --------------------------
	.section	.nv.info,"",@"SHT_CUDA_INFO"
	.align	4


	//----- nvinfo : EIATTR_REGCOUNT
	.align		4
        /*0000*/ 	.byte	0x04, 0x2f
        /*0002*/ 	.short	(.L_5 - .L_4)
	.align		4
.L_4:
        /*0004*/ 	.word	index@(_Z14kernel_mathmulPfS_S_jj)
        /*0008*/ 	.word	0x00000020


	//----- nvinfo : EIATTR_FRAME_SIZE
	.align		4
.L_5:
        /*000c*/ 	.byte	0x04, 0x11
        /*000e*/ 	.short	(.L_7 - .L_6)
	.align		4
.L_6:
        /*0010*/ 	.word	index@(_Z14kernel_mathmulPfS_S_jj)
        /*0014*/ 	.word	0x00000008


	//----- nvinfo : EIATTR_MIN_STACK_SIZE
	.align		4
.L_7:
        /*0018*/ 	.byte	0x04, 0x12
        /*001a*/ 	.short	(.L_9 - .L_8)
	.align		4
.L_8:
        /*001c*/ 	.word	index@(_Z14kernel_mathmulPfS_S_jj)
        /*0020*/ 	.word	0x00000008
.L_9:


//--------------------- .nv.compat                --------------------------
	.section	.nv.compat,"",@"SHT_CUDA_COMPAT_INFO"
	.align	4
        /*0000*/ 	.byte	0x02, 0x09, 0x00, 0x00, 0x02, 0x02, 0x01, 0x00, 0x02, 0x05, 0x05, 0x00, 0x03, 0x07, 0x01, 0x01
        /*0010*/ 	.byte	0x02, 0x03, 0x00, 0x00, 0x02, 0x06, 0x01, 0x00, 0x04, 0x0b, 0x08, 0x00, 0x09, 0x00, 0x00, 0x00
        /*0020*/ 	.byte	0x00, 0x00, 0x00, 0x00


//--------------------- .nv.info._Z14kernel_mathmulPfS_S_jj --------------------------
	.section	.nv.info._Z14kernel_mathmulPfS_S_jj,"",@"SHT_CUDA_INFO"
	.sectionflags	@""
	.align	4


	//----- nvinfo : EIATTR_CUDA_API_VERSION
	.align		4
        /*0000*/ 	.byte	0x04, 0x37
        /*0002*/ 	.short	(.L_11 - .L_10)
.L_10:
        /*0004*/ 	.word	0x00000082


	//----- nvinfo : EIATTR_KPARAM_INFO
	.align		4
.L_11:
        /*0008*/ 	.byte	0x04, 0x17
        /*000a*/ 	.short	(.L_13 - .L_12)
.L_12:
        /*000c*/ 	.word	0x00000000
        /*0010*/ 	.short	0x0004
        /*0012*/ 	.short	0x001c
        /*0014*/ 	.byte	0x00, 0xf0, 0x11, 0x00


	//----- nvinfo : EIATTR_KPARAM_INFO
	.align		4
.L_13:
        /*0018*/ 	.byte	0x04, 0x17
        /*001a*/ 	.short	(.L_15 - .L_14)
.L_14:
        /*001c*/ 	.word	0x00000000
        /*0020*/ 	.short	0x0003
        /*0022*/ 	.short	0x0018
        /*0024*/ 	.byte	0x00, 0xf0, 0x11, 0x00


	//----- nvinfo : EIATTR_KPARAM_INFO
	.align		4
.L_15:
        /*0028*/ 	.byte	0x04, 0x17
        /*002a*/ 	.short	(.L_17 - .L_16)
.L_16:
        /*002c*/ 	.word	0x00000000
        /*0030*/ 	.short	0x0002
        /*0032*/ 	.short	0x0010
        /*0034*/ 	.byte	0x00, 0xf5, 0x21, 0x00


	//----- nvinfo : EIATTR_KPARAM_INFO
	.align		4
.L_17:
        /*0038*/ 	.byte	0x04, 0x17
        /*003a*/ 	.short	(.L_19 - .L_18)
.L_18:
        /*003c*/ 	.word	0x00000000
        /*0040*/ 	.short	0x0001
        /*0042*/ 	.short	0x0008
        /*0044*/ 	.byte	0x00, 0xf5, 0x21, 0x00


	//----- nvinfo : EIATTR_KPARAM_INFO
	.align		4
.L_19:
        /*0048*/ 	.byte	0x04, 0x17
        /*004a*/ 	.short	(.L_21 - .L_20)
.L_20:
        /*004c*/ 	.word	0x00000000
        /*0050*/ 	.short	0x0000
        /*0052*/ 	.short	0x0000
        /*0054*/ 	.byte	0x00, 0xf5, 0x21, 0x00


	//----- nvinfo : EIATTR_SPARSE_MMA_MASK
	.align		4
.L_21:
        /*0058*/ 	.byte	0x03, 0x50
        /*005a*/ 	.short	0x0000


	//----- nvinfo : EIATTR_MAXREG_COUNT
	.align		4
        /*005c*/ 	.byte	0x03, 0x1b
        /*005e*/ 	.short	0x00ff


	//----- nvinfo : EIATTR_EXTERNS
	.align		4
        /*0060*/ 	.byte	0x04, 0x0f
        /*0062*/ 	.short	(.L_23 - .L_22)


	//   ....[0]....
	.align		4
.L_22:
        /*0064*/ 	.word	index@(vprintf)


	//----- nvinfo : EIATTR_MERCURY_ISA_VERSION
	.align		4
.L_23:
        /*0068*/ 	.byte	0x03, 0x5f
        /*006a*/ 	.short	0x0101


	//----- nvinfo : EIATTR_VRC_CTA_INIT_COUNT
	.align		4
        /*006c*/ 	.byte	0x02, 0x4a
	.zero		1
	.zero		1


	//----- nvinfo : EIATTR_SYSCALL_OFFSETS
	.align		4
        /*0070*/ 	.byte	0x04, 0x46
        /*0072*/ 	.short	(.L_25 - .L_24)


	//   ....[0]....
.L_24:
        /*0074*/ 	.word	0x00000170


	//   ....[1]....
        /*0078*/ 	.word	0x00000220


	//   ....[2]....
        /*007c*/ 	.word	0x00000450


	//   ....[3]....
        /*0080*/ 	.word	0x00000550


	//   ....[4]....
        /*0084*/ 	.word	0x00000620


	//   ....[5]....
        /*0088*/ 	.word	0x000006f0


	//   ....[6]....
        /*008c*/ 	.word	0x000007c0


	//   ....[7]....
        /*0090*/ 	.word	0x00000890


	//   ....[8]....
        /*0094*/ 	.word	0x00000960


	//   ....[9]....
        /*0098*/ 	.word	0x00000a30


	//   ....[10]....
        /*009c*/ 	.word	0x00000b00


	//   ....[11]....
        /*00a0*/ 	.word	0x00000bd0


	//   ....[12]....
        /*00a4*/ 	.word	0x00000ca0


	//   ....[13]....
        /*00a8*/ 	.word	0x00000d70


	//   ....[14]....
        /*00ac*/ 	.word	0x00000e40


	//   ....[15]....
        /*00b0*/ 	.word	0x00000f10


	//   ....[16]....
        /*00b4*/ 	.word	0x00000fe0


	//   ....[17]....
        /*00b8*/ 	.word	0x000010b0


	//   ....[18]....
        /*00bc*/ 	.word	0x00001270


	//   ....[19]....
        /*00c0*/ 	.word	0x00001350


	//   ....[20]....
        /*00c4*/ 	.word	0x00001420


	//   ....[21]....
        /*00c8*/ 	.word	0x000014f0


	//   ....[22]....
        /*00cc*/ 	.word	0x000015c0


	//   ....[23]....
        /*00d0*/ 	.word	0x00001690


	//   ....[24]....
        /*00d4*/ 	.word	0x00001760


	//   ....[25]....
        /*00d8*/ 	.word	0x00001830


	//   ....[26]....
        /*00dc*/ 	.word	0x000019a0


	//   ....[27]....
        /*00e0*/ 	.word	0x00001a80


	//   ....[28]....
        /*00e4*/ 	.word	0x00001b50


	//   ....[29]....
        /*00e8*/ 	.word	0x00001c20


	//   ....[30]....
        /*00ec*/ 	.word	0x00001d90


	//   ....[31]....
        /*00f0*/ 	.word	0x00001e60


	//----- nvinfo : EIATTR_EXIT_INSTR_OFFSETS
	.align		4
.L_25:
        /*00f4*/ 	.byte	0x04, 0x1c
        /*00f6*/ 	.short	(.L_27 - .L_26)


	//   ....[0]....
.L_26:
        /*00f8*/ 	.word	0x000000d0


	//   ....[1]....
        /*00fc*/ 	.word	0x00001ef0


	//   ....[2]....
        /*0100*/ 	.word	0x00002480


	//   ....[3]....
        /*0104*/ 	.word	0x00002720


	//   ....[4]....
        /*0108*/ 	.word	0x00002900


	//   ....[5]....
        /*010c*/ 	.word	0x00002a10


	//----- nvinfo : EIATTR_CRS_STACK_SIZE
	.align		4
.L_27:
        /*0110*/ 	.byte	0x04, 0x1e
        /*0112*/ 	.short	(.L_29 - .L_28)
.L_28:
        /*0114*/ 	.word	0x00000000


	//----- nvinfo : EIATTR_CBANK_PARAM_SIZE
	.align		4
.L_29:
        /*0118*/ 	.byte	0x03, 0x19
        /*011a*/ 	.short	0x0020


	//----- nvinfo : EIATTR_PARAM_CBANK
	.align		4
        /*011c*/ 	.byte	0x04, 0x0a
        /*011e*/ 	.short	(.L_31 - .L_30)
	.align		4
.L_30:
        /*0120*/ 	.word	index@(.nv.constant0._Z14kernel_mathmulPfS_S_jj)
        /*0124*/ 	.short	0x0380
        /*0126*/ 	.short	0x0020


	//----- nvinfo : EIATTR_SW_WAR
	.align		4
.L_31:
        /*0128*/ 	.byte	0x04, 0x36
        /*012a*/ 	.short	(.L_33 - .L_32)
.L_32:
        /*012c*/ 	.word	0x00000008
.L_33:


//--------------------- .nv.callgraph             --------------------------
	.section	.nv.callgraph,"",@"SHT_CUDA_CALLGRAPH"
	.align	4
	.sectionentsize	8
	.align		4
        /*0000*/ 	.word	0x00000000
	.align		4
        /*0004*/ 	.word	0xffffffff
	.align		4
        /*0008*/ 	.word	index@(_Z14kernel_mathmulPfS_S_jj)
	.align		4
        /*000c*/ 	.word	index@(vprintf)
	.align		4
        /*0010*/ 	.word	0x00000000
	.align		4
        /*0014*/ 	.word	0xfffffffe
	.align		4
        /*0018*/ 	.word	0x00000000
	.align		4
        /*001c*/ 	.word	0xfffffffd
	.align		4
        /*0020*/ 	.word	0x00000000
	.align		4
        /*0024*/ 	.word	0xfffffffc


//--------------------- .nv.constant4             --------------------------
	.section	.nv.constant4,"a",@progbits
	.align	8
	.align		8
.nv.constant4:
        /*0000*/ 	.dword	vprintf
	.align		8
        /*0008*/ 	.dword	$str
	.align		8
        /*0010*/ 	.dword	$str$1
	.align		8
        /*0018*/ 	.dword	$str$2
	.align		8
        /*0020*/ 	.dword	$str$3


//--------------------- .text._Z14kernel_mathmulPfS_S_jj --------------------------
	.section	.text._Z14kernel_mathmulPfS_S_jj,"ax",@progbits
	.align	128
        .global         _Z14kernel_mathmulPfS_S_jj
        .type           _Z14kernel_mathmulPfS_S_jj,@function
        .size           _Z14kernel_mathmulPfS_S_jj,(.L_x_45 - _Z14kernel_mathmulPfS_S_jj)
        .other          _Z14kernel_mathmulPfS_S_jj,@"STO_CUDA_ENTRY STV_DEFAULT"
_Z14kernel_mathmulPfS_S_jj:
.text._Z14kernel_mathmulPfS_S_jj:
[----:B------:R-:W0:Y:S01]  /*0000*/  LDC R1, c[0x0][0x37c] ;  /* 0x0000df00ff017b82 */ /* 0x000e220000000800 */
[----:B------:R-:W1:Y:S07]  /*0010*/  S2R R22, SR_TID.X ;  /* 0x0000000000167919 */ /* 0x000e6e0000002100 */
[----:B------:R-:W2:Y:S01]  /*0020*/  S2UR UR36, SR_CTAID.X ;  /* 0x00000000002479c3 */ /* 0x000ea20000002500 */
[----:B------:R-:W3:Y:S01]  /*0030*/  LDCU UR6, c[0x0][0x2fc] ;  /* 0x00005f80ff0677ac */ /* 0x000ee20008000800 */
[----:B0-----:R-:W-:Y:S01]  /*0040*/  VIADD R1, R1, 0xfffffff8 ;  /* 0xfffffff801017836 */ /* 0x001fe20000000000 */
[----:B------:R-:W2:Y:S01]  /*0050*/  LDCU UR4, c[0x0][0x360] ;  /* 0x00006c00ff0477ac */ /* 0x000ea20008000800 */
[----:B------:R-:W0:Y:S01]  /*0060*/  LDCU UR7, c[0x0][0x398] ;  /* 0x00007300ff0777ac */ /* 0x000e220008000800 */
[----:B------:R-:W4:Y:S01]  /*0070*/  LDCU UR5, c[0x0][0x2f8] ;  /* 0x00005f00ff0577ac */ /* 0x000f220008000800 */
[----:B--2---:R-:W-:-:S06]  /*0080*/  UIMAD UR36, UR36, UR4, URZ ;  /* 0x00000004242472a4 */ /* 0x004fcc000f8e02ff */
[----:B-1----:R-:W-:Y:S01]  /*0090*/  VIADD R22, R22, UR36 ;  /* 0x0000002416167c36 */ /* 0x002fe20008000000 */
[----:B----4-:R-:W-:-:S04]  /*00a0*/  IADD3 R18, P1, PT, R1, UR5, RZ ;  /* 0x0000000501127c10 */ /* 0x010fc8000ff3e0ff */
[----:B0-----:R-:W-:Y:S01]  /*00b0*/  ISETP.GE.U32.AND P0, PT, R22, UR7, PT ;  /* 0x0000000716007c0c */ /* 0x001fe2000bf06070 */
[----:B---3--:R-:W-:-:S12]  /*00c0*/  IMAD.X R2, RZ, RZ, UR6, P1 ;  /* 0x00000006ff027e24 */ /* 0x008fd800088e06ff */
[----:B------:R-:W-:Y:S05]  /*00d0*/  @P0 EXIT ;  /* 0x000000000000094d */ /* 0x000fea0003800000 */
[----:B------:R-:W-:Y:S01]  /*00e0*/  MOV R16, 0x0 ;  /* 0x0000000000107802 */ /* 0x000fe20000000f00 */
[----:B------:R0:W-:Y:S01]  /*00f0*/  STL [R1], R22 ;  /* 0x0000001601007387 */ /* 0x0001e20000100800 */
[----:B------:R-:W1:Y:S01]  /*0100*/  LDCU.64 UR4, c[0x4][0x8] ;  /* 0x01000100ff0477ac */ /* 0x000e620008000a00 */
[----:B------:R-:W-:Y:S01]  /*0110*/  IMAD.MOV.U32 R6, RZ, RZ, R18 ;  /* 0x000000ffff067224 */ /* 0x000fe200078e0012 */
[----:B------:R0:W2:Y:S01]  /*0120*/  LDC.64 R8, c[0x4][R16] ;  /* 0x0100000010087b82 */ /* 0x0000a20000000a00 */
[----:B------:R-:W-:Y:S01]  /*0130*/  MOV R7, R2 ;  /* 0x0000000200077202 */ /* 0x000fe20000000f00 */
[----:B-1----:R-:W-:Y:S02]  /*0140*/  IMAD.U32 R4, RZ, RZ, UR4 ;  /* 0x00000004ff047e24 */ /* 0x002fe4000f8e00ff */
[----:B0-----:R-:W-:-:S07]  /*0150*/  IMAD.U32 R5, RZ, RZ, UR5 ;  /* 0x00000005ff057e24 */ /* 0x001fce000f8e00ff */
[----:B------:R-:W-:-:S07]  /*0160*/  LEPC R20, `(.L_x_0) ;  /* 0x000000001014794e */ /* 0x000fce0000000000 */
[----:B--2---:R-:W-:Y:S05]  /*0170*/  CALL.ABS.NOINC R8 ;  /* 0x0000000008007343 */ /* 0x004fea0003c00000 */
.L_x_0:
[----:B------:R-:W0:Y:S01]  /*0180*/  LDC.64 R28, c[0x0][0x358] ;  /* 0x0000d600ff1c7b82 */ /* 0x000e220000000a00 */
[----:B------:R-:W-:Y:S01]  /*0190*/  ISETP.NE.AND P0, PT, R22, RZ, PT ;  /* 0x000000ff1600720c */ /* 0x000fe20003f05270 */
[----:B------:R-:W-:-:S12]  /*01a0*/  BSSY.RECONVERGENT B7, `(.L_x_1) ;  /* 0x00001cd000077945 */ /* 0x000fd80003800200 */
[----:B------:R-:W-:Y:S05]  /*01b0*/  @P0 BRA `(.L_x_2) ;  /* 0x0000001c002c0947 */ /* 0x000fea0003800000 */
[----:B------:R-:W1:Y:S01]  /*01c0*/  LDC.64 R16, c[0x4][R16] ;  /* 0x0100000010107b82 */ /* 0x000e620000000a00 */
[----:B------:R-:W2:Y:S01]  /*01d0*/  LDCU.64 UR4, c[0x4][0x10] ;  /* 0x01000200ff0477ac */ /* 0x000ea20008000a00 */
[----:B------:R-:W-:Y:S01]  /*01e0*/  CS2R R6, SRZ ;  /* 0x0000000000067805 */ /* 0x000fe2000001ff00 */
[----:B--2---:R-:W-:Y:S02]  /*01f0*/  IMAD.U32 R4, RZ, RZ, UR4 ;  /* 0x00000004ff047e24 */ /* 0x004fe4000f8e00ff */
[----:B------:R-:W-:-:S07]  /*0200*/  IMAD.U32 R5, RZ, RZ, UR5 ;  /* 0x00000005ff057e24 */ /* 0x000fce000f8e00ff */
[----:B------:R-:W-:-:S07]  /*0210*/  LEPC R20, `(.L_x_3) ;  /* 0x000000001014794e */ /* 0x000fce0000000000 */
[----:B01----:R-:W-:Y:S05]  /*0220*/  CALL.ABS.NOINC R16 ;  /* 0x0000000010007343 */ /* 0x003fea0003c00000 */
.L_x_3:
[----:B------:R-:W0:Y:S02]  /*0230*/  LDCU UR4, c[0x0][0x39c] ;  /* 0x00007380ff0477ac */ /* 0x000e240008000800 */
[----:B0-----:R-:W-:-:S09]  /*0240*/  UISETP.NE.AND UP0, UPT, UR4, URZ, UPT ;  /* 0x000000ff0400728c */ /* 0x001fd2000bf05270 */
[----:B------:R-:W-:Y:S05]  /*0250*/  BRA.U !UP0, `(.L_x_4) ;  /* 0x0000001908e47547 */ /* 0x000fea000b800000 */
[----:B------:R-:W-:Y:S01]  /*0260*/  UISETP.GE.U32.AND UP0, UPT, UR4, 0x10, UPT ;  /* 0x000000100400788c */ /* 0x000fe2000bf06070 */
[----:B------:R-:W-:-:S08]  /*0270*/  IMAD.MOV.U32 R24, RZ, RZ, RZ ;  /* 0x000000ffff187224 */ /* 0x000fd000078e00ff */
[----:B------:R-:W-:Y:S05]  /*0280*/  BRA.U !UP0, `(.L_x_5) ;  /* 0x0000000d08a07547 */ /* 0x000fea000b800000 */
[----:B------:R-:W0:Y:S01]  /*0290*/  LDCU.64 UR6, c[0x0][0x380] ;  /* 0x00007000ff0677ac */ /* 0x000e220008000a00 */
[----:B------:R-:W-:Y:S01]  /*02a0*/  BSSY.RECONVERGENT B6, `(.L_x_5) ;  /* 0x00000e6000067945 */ /* 0x000fe20003800200 */
[----:B------:R-:W-:-:S04]  /*02b0*/  ULOP3.LUT UR4, UR4, 0xfffffff0, URZ, 0xc0, !UPT ;  /* 0xfffffff004047892 */ /* 0x000fc8000f8ec0ff */
[----:B------:R-:W-:Y:S02]  /*02c0*/  UIADD3 UR8, UPT, UPT, -UR4, URZ, URZ ;  /* 0x000000ff04087290 */ /* 0x000fe4000fffe1ff */
[----:B------:R-:W-:-:S04]  /*02d0*/  IMAD.U32 R24, RZ, RZ, UR4 ;  /* 0x00000004ff187e24 */ /* 0x000fc8000f8e00ff */
[----:B------:R-:W-:Y:S01]  /*02e0*/  IMAD.U32 R25, RZ, RZ, UR8 ;  /* 0x00000008ff197e24 */ /* 0x000fe2000f8e00ff */
[----:B0-----:R-:W-:-:S04]  /*02f0*/  UIADD3 UR5, UP0, UPT, UR6, 0x20, URZ ;  /* 0x0000002006057890 */ /* 0x001fc8000ff1e0ff */
[----:B------:R-:W-:Y:S02]  /*0300*/  UIADD3.X UR6, UPT, UPT, URZ, UR7, URZ, UP0, !UPT ;  /* 0x00000007ff067290 */ /* 0x000fe400087fe4ff */
[----:B------:R-:W-:-:S04]  /*0310*/  IMAD.U32 R16, RZ, RZ, UR5 ;  /* 0x00000005ff107e24 */ /* 0x000fc8000f8e00ff */
[----:B------:R-:W-:-:S07]  /*0320*/  MOV R17, UR6 ;  /* 0x0000000600117c02 */ /* 0x000fce0008000f00 */
.L_x_22:
[----:B------:R-:W-:Y:S02]  /*0330*/  R2UR UR4, R28 ;  /* 0x000000001c0472ca */ /* 0x000fe400000e0000 */
[----:B------:R-:W-:-:S13]  /*0340*/  R2UR UR5, R29 ;  /* 0x000000001d0572ca */ /* 0x000fda00000e0000 */
[----:B------:R-:W2:Y:S01]  /*0350*/  LDG.E R0, desc[UR4][R16.64+-0x20] ;  /* 0xffffe00410007981 */ /* 0x000ea2000c1e1900 */
[----:B------:R-:W0:Y:S01]  /*0360*/  LDCU UR4, c[0x0][0x2f8] ;  /* 0x00005f00ff0477ac */ /* 0x000e220008000800 */
[----:B------:R-:W-:Y:S01]  /*0370*/  MOV R8, 0x0 ;  /* 0x0000000000087802 */ /* 0x000fe20000000f00 */
[----:B------:R-:W-:Y:S02]  /*0380*/  VIADD R25, R25, 0x10 ;  /* 0x0000001019197836 */ /* 0x000fe40000000000 */
[----:B------:R-:W-:Y:S02]  /*0390*/  IMAD.MOV.U32 R6, RZ, RZ, R18 ;  /* 0x000000ffff067224 */ /* 0x000fe400078e0012 */
[----:B------:R-:W-:Y:S01]  /*03a0*/  IMAD.MOV.U32 R7, RZ, RZ, R2 ;  /* 0x000000ffff077224 */ /* 0x000fe200078e0002 */
[----:B------:R-:W1:Y:S01]  /*03b0*/  LDC.64 R8, c[0x4][R8] ;  /* 0x0100000008087b82 */ /* 0x000e620000000a00 */
[----:B------:R-:W-:-:S04]  /*03c0*/  ISETP.NE.AND P0, PT, R25, RZ, PT ;  /* 0x000000ff1900720c */ /* 0x000fc80003f05270 */
[----:B------:R-:W-:Y:S01]  /*03d0*/  P2R R26, PR, RZ, 0x1 ;  /* 0x00000001ff1a7803 */ /* 0x000fe20000000000 */
[----:B0-----:R-:W-:Y:S01]  /*03e0*/  VIADD R3, R18, -UR4 ;  /* 0x8000000412037c36 */ /* 0x001fe20008000000 */
[----:B------:R-:W0:Y:S02]  /*03f0*/  LDCU.64 UR4, c[0x4][0x18] ;  /* 0x01000300ff0477ac */ /* 0x000e240008000a00 */
[----:B0-----:R-:W-:Y:S02]  /*0400*/  IMAD.U32 R4, RZ, RZ, UR4 ;  /* 0x00000004ff047e24 */ /* 0x001fe4000f8e00ff */
[----:B------:R-:W-:Y:S01]  /*0410*/  IMAD.U32 R5, RZ, RZ, UR5 ;  /* 0x00000005ff057e24 */ /* 0x000fe2000f8e00ff */
[----:B--2---:R-:W0:Y:S02]  /*0420*/  F2F.F64.F32 R10, R0 ;  /* 0x00000000000a7310 */ /* 0x004e240000201800 */
[----:B01----:R0:W-:Y:S04]  /*0430*/  STL.64 [R3], R10 ;  /* 0x0000000a03007387 */ /* 0x0031e80000100a00 */
[----:B------:R-:W-:-:S07]  /*0440*/  LEPC R20, `(.L_x_6) ;  /* 0x000000001014794e */ /* 0x000fce0000000000 */
[----:B0-----:R-:W-:Y:S05]  /*0450*/  CALL.ABS.NOINC R8 ;  /* 0x0000000008007343 */ /* 0x001fea0003c00000 */
.L_x_6:
[----:B------:R-:W-:Y:S02]  /*0460*/  R2UR UR4, R28 ;  /* 0x000000001c0472ca */ /* 0x000fe400000e0000 */
[----:B------:R-:W-:-:S13]  /*0470*/  R2UR UR5, R29 ;  /* 0x000000001d0572ca */ /* 0x000fda00000e0000 */
[----:B------:R-:W2:Y:S01]  /*0480*/  LDG.E R0, desc[UR4][R16.64+-0x1c] ;  /* 0xffffe40410007981 */ /* 0x000ea2000c1e1900 */
[----:B------:R-:W0:Y:S01]  /*0490*/  LDCU UR4, c[0x0][0x2f8] ;  /* 0x00005f00ff0477ac */ /* 0x000e220008000800 */
[----:B------:R-:W-:Y:S01]  /*04a0*/  MOV R19, 0x0 ;  /* 0x0000000000137802 */ /* 0x000fe20000000f00 */
[----:B------:R-:W-:Y:S02]  /*04b0*/  IMAD.MOV.U32 R6, RZ, RZ, R18 ;  /* 0x000000ffff067224 */ /* 0x000fe400078e0012 */
[----:B------:R-:W-:Y:S01]  /*04c0*/  IMAD.MOV.U32 R7, RZ, RZ, R2 ;  /* 0x000000ffff077224 */ /* 0x000fe200078e0002 */
[----:B------:R1:W3:Y:S01]  /*04d0*/  LDC.64 R8, c[0x4][R19] ;  /* 0x0100000013087b82 */ /* 0x0002e20000000a00 */
[----:B0-----:R-:W-:Y:S01]  /*04e0*/  IADD3 R23, PT, PT, R18, -UR4, RZ ;  /* 0x8000000412177c10 */ /* 0x001fe2000fffe0ff */
[----:B------:R-:W0:Y:S02]  /*04f0*/  LDCU.64 UR4, c[0x4][0x18] ;  /* 0x01000300ff0477ac */ /* 0x000e240008000a00 */
[----:B0-----:R-:W-:-:S02]  /*0500*/  IMAD.U32 R4, RZ, RZ, UR4 ;  /* 0x00000004ff047e24 */ /* 0x001fc4000f8e00ff */
[----:B------:R-:W-:Y:S01]  /*0510*/  IMAD.U32 R5, RZ, RZ, UR5 ;  /* 0x00000005ff057e24 */ /* 0x000fe2000f8e00ff */
[----:B--2---:R-:W0:Y:S02]  /*0520*/  F2F.F64.F32 R10, R0 ;  /* 0x00000000000a7310 */ /* 0x004e240000201800 */
[----:B0--3--:R1:W-:Y:S04]  /*0530*/  STL.64 [R23], R10 ;  /* 0x0000000a17007387 */ /* 0x0093e80000100a00 */
[----:B------:R-:W-:-:S07]  /*0540*/  LEPC R20, `(.L_x_7) ;  /* 0x000000001014794e */ /* 0x000fce0000000000 */
[----:B-1----:R-:W-:Y:S05]  /*0550*/  CALL.ABS.NOINC R8 ;  /* 0x0000000008007343 */ /* 0x002fea0003c00000 */
.L_x_7:
[----:B------:R-:W-:Y:S02]  /*0560*/  R2UR UR4, R28 ;  /* 0x000000001c0472ca */ /* 0x000fe400000e0000 */
[----:B------:R-:W-:-:S13]  /*0570*/  R2UR UR5, R29 ;  /* 0x000000001d0572ca */ /* 0x000fda00000e0000 */
[----:B------:R-:W2:Y:S01]  /*0580*/  LDG.E R0, desc[UR4][R16.64+-0x18] ;  /* 0xffffe80410007981 */ /* 0x000ea2000c1e1900 */
[----:B------:R0:W1:Y:S01]  /*0590*/  LDC.64 R8, c[0x4][R19] ;  /* 0x0100000013087b82 */ /* 0x0000620000000a00 */
[----:B------:R-:W3:Y:S01]  /*05a0*/  LDCU.64 UR4, c[0x4][0x18] ;  /* 0x01000300ff0477ac */ /* 0x000ee20008000a00 */
[----:B------:R-:W-:Y:S01]  /*05b0*/  MOV R6, R18 ;  /* 0x0000001200067202 */ /* 0x000fe20000000f00 */
[----:B------:R-:W-:Y:S02]  /*05c0*/  IMAD.MOV.U32 R7, RZ, RZ, R2 ;  /* 0x000000ffff077224 */ /* 0x000fe400078e0002 */
[----:B---3--:R-:W-:Y:S02]  /*05d0*/  IMAD.U32 R4, RZ, RZ, UR4 ;  /* 0x00000004ff047e24 */ /* 0x008fe4000f8e00ff */
[----:B------:R-:W-:Y:S01]  /*05e0*/  IMAD.U32 R5, RZ, RZ, UR5 ;  /* 0x00000005ff057e24 */ /* 0x000fe2000f8e00ff */
[----:B--2---:R-:W2:Y:S02]  /*05f0*/  F2F.F64.F32 R10, R0 ;  /* 0x00000000000a7310 */ /* 0x004ea40000201800 */
[----:B-12---:R0:W-:Y:S04]  /*0600*/  STL.64 [R23], R10 ;  /* 0x0000000a17007387 */ /* 0x0061e80000100a00 */
[----:B------:R-:W-:-:S07]  /*0610*/  LEPC R20, `(.L_x_8) ;  /* 0x000000001014794e */ /* 0x000fce0000000000 */
[----:B0-----:R-:W-:Y:S05]  /*0620*/  CALL.ABS.NOINC R8 ;  /* 0x0000000008007343 */ /* 0x001fea0003c00000 */
.L_x_8:
[----:B------:R-:W-:Y:S02]  /*0630*/  R2UR UR4, R28 ;  /* 0x000000001c0472ca */ /* 0x000fe400000e0000 */
[----:B------:R-:W-:-:S13]  /*0640*/  R2UR UR5, R29 ;  /* 0x000000001d0572ca */ /* 0x000fda00000e0000 */
[----:B------:R-:W2:Y:S01]  /*0650*/  LDG.E R0, desc[UR4][R16.64+-0x14] ;  /* 0xffffec0410007981 */ /* 0x000ea2000c1e1900 */
[----:B------:R0:W1:Y:S01]  /*0660*/  LDC.64 R8, c[0x4][R19] ;  /* 0x0100000013087b82 */ /* 0x0000620000000a00 */
[----:B------:R-:W3:Y:S01]  /*0670*/  LDCU.64 UR4, c[0x4][0x18] ;  /* 0x01000300ff0477ac */ /* 0x000ee20008000a00 */
[----:B------:R-:W-:Y:S02]  /*0680*/  IMAD.MOV.U32 R6, RZ, RZ, R18 ;  /* 0x000000ffff067224 */ /* 0x000fe400078e0012 */
[----:B------:R-:W-:Y:S02]  /*0690*/  IMAD.MOV.U32 R7, RZ, RZ, R2 ;  /* 0x000000ffff077224 */ /* 0x000fe400078e0002 */
[----:B---3--:R-:W-:Y:S02]  /*06a0*/  IMAD.U32 R4, RZ, RZ, UR4 ;  /* 0x00000004ff047e24 */ /* 0x008fe4000f8e00ff */
[----:B------:R-:W-:Y:S01]  /*06b0*/  IMAD.U32 R5, RZ, RZ, UR5 ;  /* 0x00000005ff057e24 */ /* 0x000fe2000f8e00ff */
[----:B--2---:R-:W2:Y:S02]  /*06c0*/  F2F.F64.F32 R10, R0 ;  /* 0x00000000000a7310 */ /* 0x004ea40000201800 */
[----:B-12---:R0:W-:Y:S04]  /*06d0*/  STL.64 [R23], R10 ;  /* 0x0000000a17007387 */ /* 0x0061e80000100a00 */
[----:B------:R-:W-:-:S07]  /*06e0*/  LEPC R20, `(.L_x_9) ;  /* 0x000000001014794e */ /* 0x000fce0000000000 */
[----:B0-----:R-:W-:Y:S05]  /*06f0*/  CALL.ABS.NOINC R8 ;  /* 0x0000000008007343 */ /* 0x001fea0003c00000 */
.L_x_9:
[----:B------:R-:W-:Y:S02]  /*0700*/  R2UR UR4, R28 ;  /* 0x000000001c0472ca */ /* 0x000fe400000e0000 */
[----:B------:R-:W-:-:S13]  /*0710*/  R2UR UR5, R29 ;  /* 0x000000001d0572ca */ /* 0x000fda00000e0000 */
[----:B------:R-:W2:Y:S01]  /*0720*/  LDG.E R0, desc[UR4][R16.64+-0x10] ;  /* 0xfffff00410007981 */ /* 0x000ea2000c1e1900 */
[----:B------:R0:W1:Y:S01]  /*0730*/  LDC.64 R8, c[0x4][R19] ;  /* 0x0100000013087b82 */ /* 0x0000620000000a00 */
[----:B------:R-:W3:Y:S01]  /*0740*/  LDCU.64 UR4, c[0x4][0x18] ;  /* 0x01000300ff0477ac */ /* 0x000ee20008000a00 */
[----:B------:R-:W-:Y:S02]  /*0750*/  IMAD.MOV.U32 R6, RZ, RZ, R18 ;  /* 0x000000ffff067224 */ /* 0x000fe400078e0012 */
[----:B------:R-:W-:Y:S02]  /*0760*/  IMAD.MOV.U32 R7, RZ, RZ, R2 ;  /* 0x000000ffff077224 */ /* 0x000fe400078e0002 */
[----:B---3--:R-:W-:Y:S01]  /*0770*/  IMAD.U32 R4, RZ, RZ, UR4 ;  /* 0x00000004ff047e24 */ /* 0x008fe2000f8e00ff */
[----:B------:R-:W-:Y:S01]  /*0780*/  MOV R5, UR5 ;  /* 0x0000000500057c02 */ /* 0x000fe20008000f00 */
[----:B--2---:R-:W2:Y:S02]  /*0790*/  F2F.F64.F32 R10, R0 ;  /* 0x00000000000a7310 */ /* 0x004ea40000201800 */
[----:B-12---:R0:W-:Y:S04]  /*07a0*/  STL.64 [R23], R10 ;  /* 0x0000000a17007387 */ /* 0x0061e80000100a00 */
[----:B------:R-:W-:-:S07]  /*07b0*/  LEPC R20, `(.L_x_10) ;  /* 0x000000001014794e */ /* 0x000fce0000000000 */
[----:B0-----:R-:W-:Y:S05]  /*07c0*/  CALL.ABS.NOINC R8 ;  /* 0x0000000008007343 */ /* 0x001fea0003c00000 */
.L_x_10:
        /* <DEDUP_REMOVED lines=13> */
.L_x_11:
[----:B------:R-:W-:Y:S02]  /*08a0*/  R2UR UR4, R28 ;  /* 0x000000001c0472ca */ /* 0x000fe400000e0000 */
[----:B------:R-:W-:-:S13]  /*08b0*/  R2UR UR5, R29 ;  /* 0x000000001d0572ca */ /* 0x000fda00000e0000 */
[----:B------:R-:W2:Y:S01]  /*08c0*/  LDG.E R0, desc[UR4][R16.64+-0x8] ;  /* 0xfffff80410007981 */ /* 0x000ea2000c1e1900 */
[----:B------:R0:W1:Y:S01]  /*08d0*/  LDC.64 R8, c[0x4][R19] ;  /* 0x0100000013087b82 */ /* 0x0000620000000a00 */
[----:B------:R-:W3:Y:S01]  /*08e0*/  LDCU.64 UR4, c[0x4][0x18] ;  /* 0x01000300ff0477ac */ /* 0x000ee20008000a00 */
[----:B------:R-:W-:Y:S02]  /*08f0*/  IMAD.MOV.U32 R6, RZ, RZ, R18 ;  /* 0x000000ffff067224 */ /* 0x000fe400078e0012 */
[----:B------:R-:W-:Y:S01]  /*0900*/  IMAD.MOV.U32 R7, RZ, RZ, R2 ;  /* 0x000000ffff077224 */ /* 0x000fe200078e0002 */
[----:B---3--:R-:W-:Y:S01]  /*0910*/  MOV R4, UR4 ;  /* 0x0000000400047c02 */ /* 0x008fe20008000f00 */
[----:B------:R-:W-:Y:S01]  /*0920*/  IMAD.U32 R5, RZ, RZ, UR5 ;  /* 0x00000005ff057e24 */ /* 0x000fe2000f8e00ff */
[----:B--2---:R-:W2:Y:S02]  /*0930*/  F2F.F64.F32 R10, R0 ;  /* 0x00000000000a7310 */ /* 0x004ea40000201800 */
[----:B-12---:R0:W-:Y:S04]  /*0940*/  STL.64 [R23], R10 ;  /* 0x0000000a17007387 */ /* 0x0061e80000100a00 */
[----:B------:R-:W-:-:S07]  /*0950*/  LEPC R20, `(.L_x_12) ;  /* 0x000000001014794e */ /* 0x000fce0000000000 */
[----:B0-----:R-:W-:Y:S05]  /*0960*/  CALL.ABS.NOINC R8 ;  /* 0x0000000008007343 */ /* 0x001fea0003c00000 */
.L_x_12:
[----:B------:R-:W-:Y:S02]  /*0970*/  R2UR UR4, R28 ;  /* 0x000000001c0472ca */ /* 0x000fe400000e0000 */
[----:B------:R-:W-:-:S13]  /*0980*/  R2UR UR5, R29 ;  /* 0x000000001d0572ca */ /* 0x000fda00000e0000 */
[----:B------:R-:W2:Y:S01]  /*0990*/  LDG.E R0, desc[UR4][R16.64+-0x4] ;  /* 0xfffffc0410007981 */ /* 0x000ea2000c1e1900 */
[----:B------:R0:W1:Y:S01]  /*09a0*/  LDC.64 R8, c[0x4][R19] ;  /* 0x0100000013087b82 */ /* 0x0000620000000a00 */
[----:B------:R-:W3:Y:S01]  /*09b0*/  LDCU.64 UR4, c[0x4][0x18] ;  /* 0x01000300ff0477ac */ /* 0x000ee20008000a00 */
[----:B------:R-:W-:Y:S01]  /*09c0*/  IMAD.MOV.U32 R6, RZ, RZ, R18 ;  /* 0x000000ffff067224 */ /* 0x000fe200078e0012 */
[----:B------:R-:W-:Y:S01]  /*09d0*/  MOV R7, R2 ;  /* 0x0000000200077202 */ /* 0x000fe20000000f00 */
[----:B---3--:R-:W-:Y:S02]  /*09e0*/  IMAD.U32 R4, RZ, RZ, UR4 ;  /* 0x00000004ff047e24 */ /* 0x008fe4000f8e00ff */
[----:B------:R-:W-:Y:S01]  /*09f0*/  IMAD.U32 R5, RZ, RZ, UR5 ;  /* 0x00000005ff057e24 */ /* 0x000fe2000f8e00ff */
[----:B--2---:R-:W2:Y:S02]  /*0a00*/  F2F.F64.F32 R10, R0 ;  /* 0x00000000000a7310 */ /* 0x004ea40000201800 */
[----:B-12---:R0:W-:Y:S04]  /*0a10*/  STL.64 [R23], R10 ;  /* 0x0000000a17007387 */ /* 0x0061e80000100a00 */
[----:B------:R-:W-:-:S07]  /*0a20*/  LEPC R20, `(.L_x_13) ;  /* 0x000000001014794e */ /* 0x000fce0000000000 */
[----:B0-----:R-:W-:Y:S05]  /*0a30*/  CALL.ABS.NOINC R8 ;  /* 0x0000000008007343 */ /* 0x001fea0003c00000 */
.L_x_13:
        /* <DEDUP_REMOVED lines=13> */
.L_x_14:
        /* <DEDUP_REMOVED lines=13> */
.L_x_15:
        /* <DEDUP_REMOVED lines=13> */
.L_x_16:
        /* <DEDUP_REMOVED lines=13> */
.L_x_17:
        /* <DEDUP_REMOVED lines=13> */
.L_x_18:
        /* <DEDUP_REMOVED lines=13> */
.L_x_19:
        /* <DEDUP_REMOVED lines=13> */
.L_x_20:
        /* <DEDUP_REMOVED lines=13> */
.L_x_21:
[----:B------:R-:W-:Y:S02]  /*10c0*/  ISETP.NE.AND P6, PT, R26, RZ, PT ;  /* 0x000000ff1a00720c */ /* 0x000fe40003fc5270 */
[----:B------:R-:W-:-:S05]  /*10d0*/  IADD3 R16, P0, PT, R16, 0x40, RZ ;  /* 0x0000004010107810 */ /* 0x000fca0007f1e0ff */
[----:B------:R-:W-:-:S06]  /*10e0*/  IMAD.X R17, RZ, RZ, R17, P0 ;  /* 0x000000ffff117224 */ /* 0x000fcc00000e0611 */
[----:B------:R-:W-:Y:S05]  /*10f0*/  @P6 BRA `(.L_x_22) ;  /* 0xfffffff0008c6947 */ /* 0x000fea000383ffff */
[----:B------:R-:W-:Y:S05]  /*1100*/  BSYNC.RECONVERGENT B6 ;  /* 0x0000000000067941 */ /* 0x000fea0003800200 */
.L_x_5:
[----:B------:R-:W0:Y:S01]  /*1110*/  LDC R23, c[0x0][0x39c] ;  /* 0x0000e700ff177b82 */ /* 0x000e220000000800 */
[----:B------:R-:W-:Y:S01]  /*1120*/  BSSY.RECONVERGENT B6, `(.L_x_4) ;  /* 0x00000cc000067945 */ /* 0x000fe20003800200 */
[----:B0-----:R-:W-:-:S13]  /*1130*/  LOP3.LUT P0, R0, R23, 0xf, RZ, 0xc0, !PT ;  /* 0x0000000f17007812 */ /* 0x001fda000780c0ff */
[----:B------:R-:W-:Y:S05]  /*1140*/  @!P0 BRA `(.L_x_23) ;  /* 0x0000000c00248947 */ /* 0x000fea0003800000 */
[----:B------:R-:W-:Y:S02]  /*1150*/  ISETP.GE.U32.AND P0, PT, R0, 0x8, PT ;  /* 0x000000080000780c */ /* 0x000fe40003f06070 */
[----:B------:R-:W-:-:S11]  /*1160*/  LOP3.LUT R23, R23, 0x7, RZ, 0xc0, !PT ;  /* 0x0000000717177812 */ /* 0x000fd600078ec0ff */
[----:B------:R-:W-:Y:S05]  /*1170*/  @!P0 BRA `(.L_x_24) ;  /* 0x0000000400b48947 */ /* 0x000fea0003800000 */
[----:B------:R-:W0:Y:S01]  /*1180*/  LDC.64 R16, c[0x0][0x380] ;  /* 0x0000e000ff107b82 */ /* 0x000e220000000a00 */
[----:B------:R-:W-:Y:S02]  /*1190*/  R2UR UR4, R28 ;  /* 0x000000001c0472ca */ /* 0x000fe400000e0000 */
[----:B------:R-:W-:Y:S01]  /*11a0*/  R2UR UR5, R29 ;  /* 0x000000001d0572ca */ /* 0x000fe200000e0000 */
[----:B0-----:R-:W-:-:S12]  /*11b0*/  IMAD.WIDE.U32 R16, R24, 0x4, R16 ;  /* 0x0000000418107825 */ /* 0x001fd800078e0010 */
[----:B------:R-:W2:Y:S01]  /*11c0*/  LDG.E R0, desc[UR4][R16.64] ;  /* 0x0000000410007981 */ /* 0x000ea2000c1e1900 */
[----:B------:R-:W-:Y:S01]  /*11d0*/  MOV R8, 0x0 ;  /* 0x0000000000087802 */ /* 0x000fe20000000f00 */
[----:B------:R-:W0:Y:S01]  /*11e0*/  LDCU.64 UR4, c[0x4][0x18] ;  /* 0x01000300ff0477ac */ /* 0x000e220008000a00 */
[----:B------:R-:W-:Y:S01]  /*11f0*/  IMAD.MOV.U32 R6, RZ, RZ, R18 ;  /* 0x000000ffff067224 */ /* 0x000fe200078e0012 */
[----:B------:R-:W-:-:S03]  /*1200*/  MOV R7, R2 ;  /* 0x0000000200077202 */ /* 0x000fc60000000f00 */
[----:B------:R-:W1:Y:S01]  /*1210*/  LDC.64 R8, c[0x4][R8] ;  /* 0x0100000008087b82 */ /* 0x000e620000000a00 */
[----:B0-----:R-:W-:Y:S02]  /*1220*/  IMAD.U32 R4, RZ, RZ, UR4 ;  /* 0x00000004ff047e24 */ /* 0x001fe4000f8e00ff */
[----:B------:R-:W-:Y:S01]  /*1230*/  IMAD.U32 R5, RZ, RZ, UR5 ;  /* 0x00000005ff057e24 */ /* 0x000fe2000f8e00ff */
[----:B--2---:R-:W0:Y:S02]  /*1240*/  F2F.F64.F32 R10, R0 ;  /* 0x00000000000a7310 */ /* 0x004e240000201800 */
[----:B01----:R0:W-:Y:S04]  /*1250*/  STL.64 [R1], R10 ;  /* 0x0000000a01007387 */ /* 0x0031e80000100a00 */
[----:B------:R-:W-:-:S07]  /*1260*/  LEPC R20, `(.L_x_25) ;  /* 0x000000001014794e */ /* 0x000fce0000000000 */
[----:B0-----:R-:W-:Y:S05]  /*1270*/  CALL.ABS.NOINC R8 ;  /* 0x0000000008007343 */ /* 0x001fea0003c00000 */
.L_x_25:
[----:B------:R-:W-:Y:S02]  /*1280*/  R2UR UR4, R28 ;  /* 0x000000001c0472ca */ /* 0x000fe400000e0000 */
[----:B------:R-:W-:-:S13]  /*1290*/  R2UR UR5, R29 ;  /* 0x000000001d0572ca */ /* 0x000fda00000e0000 */
[----:B------:R-:W2:Y:S01]  /*12a0*/  LDG.E R0, desc[UR4][R16.64+0x4] ;  /* 0x0000040410007981 */ /* 0x000ea2000c1e1900 */
[----:B------:R-:W-:Y:S01]  /*12b0*/  MOV R19, 0x0 ;  /* 0x0000000000137802 */ /* 0x000fe20000000f00 */
[----:B------:R-:W0:Y:S01]  /*12c0*/  LDCU.64 UR4, c[0x4][0x18] ;  /* 0x01000300ff0477ac */ /* 0x000e220008000a00 */
[----:B------:R-:W-:Y:S02]  /*12d0*/  IMAD.MOV.U32 R6, RZ, RZ, R18 ;  /* 0x000000ffff067224 */ /* 0x000fe400078e0012 */
[----:B------:R1:W3:Y:S01]  /*12e0*/  LDC.64 R8, c[0x4][R19] ;  /* 0x0100000013087b82 */ /* 0x0002e20000000a00 */
[----:B------:R-:W-:Y:S02]  /*12f0*/  IMAD.MOV.U32 R7, RZ, RZ, R2 ;  /* 0x000000ffff077224 */ /* 0x000fe400078e0002 */
[----:B0-----:R-:W-:Y:S02]  /*1300*/  IMAD.U32 R4, RZ, RZ, UR4 ;  /* 0x00000004ff047e24 */ /* 0x001fe4000f8e00ff */
[----:B------:R-:W-:Y:S01]  /*1310*/  IMAD.U32 R5, RZ, RZ, UR5 ;  /* 0x00000005ff057e24 */ /* 0x000fe2000f8e00ff */
[----:B--2---:R-:W0:Y:S02]  /*1320*/  F2F.F64.F32 R10, R0 ;  /* 0x00000000000a7310 */ /* 0x004e240000201800 */
[----:B0--3--:R1:W-:Y:S04]  /*1330*/  STL.64 [R1], R10 ;  /* 0x0000000a01007387 */ /* 0x0093e80000100a00 */
[----:B------:R-:W-:-:S07]  /*1340*/  LEPC R20, `(.L_x_26) ;  /* 0x000000001014794e */ /* 0x000fce0000000000 */
[----:B-1----:R-:W-:Y:S05]  /*1350*/  CALL.ABS.NOINC R8 ;  /* 0x0000000008007343 */ /* 0x002fea0003c00000 */
.L_x_26:
        /* <DEDUP_REMOVED lines=13> */
.L_x_27:
        /* <DEDUP_REMOVED lines=13> */
.L_x_28:
        /* <DEDUP_REMOVED lines=13> */
.L_x_29:
        /* <DEDUP_REMOVED lines=13> */
.L_x_30:
        /* <DEDUP_REMOVED lines=13> */
.L_x_31:
        /* <DEDUP_REMOVED lines=13> */
.L_x_32:
[----:B------:R-:W-:-:S07]  /*1840*/  VIADD R24, R24, 0x8 ;  /* 0x0000000818187836 */ /* 0x000fce0000000000 */
.L_x_24:
[----:B------:R-:W-:-:S13]  /*1850*/  ISETP.NE.AND P0, PT, R23, RZ, PT ;  /* 0x000000ff1700720c */ /* 0x000fda0003f05270 */
[----:B------:R-:W-:Y:S05]  /*1860*/  @!P0 BRA `(.L_x_23) ;  /* 0x00000004005c8947 */ /* 0x000fea0003800000 */
[----:B------:R-:W0:Y:S01]  /*1870*/  LDC R0, c[0x0][0x39c] ;  /* 0x0000e700ff007b82 */ /* 0x000e220000000800 */
[----:B------:R-:W-:Y:S02]  /*1880*/  ISETP.GE.U32.AND P0, PT, R23, 0x4, PT ;  /* 0x000000041700780c */ /* 0x000fe40003f06070 */
[----:B0-----:R-:W-:-:S11]  /*1890*/  LOP3.LUT R23, R0, 0x3, RZ, 0xc0, !PT ;  /* 0x0000000300177812 */ /* 0x001fd600078ec0ff */
        /* <DEDUP_REMOVED lines=8> */
[----:B------:R-:W-:Y:S02]  /*1920*/  IMAD.MOV.U32 R6, RZ, RZ, R18 ;  /* 0x000000ffff067224 */ /* 0x000fe400078e0012 */
[----:B------:R-:W-:Y:S02]  /*1930*/  IMAD.MOV.U32 R7, RZ, RZ, R2 ;  /* 0x000000ffff077224 */ /* 0x000fe400078e0002 */
[----:B------:R-:W1:Y:S01]  /*1940*/  LDC.64 R8, c[0x4][R8] ;  /* 0x0100000008087b82 */ /* 0x000e620000000a00 */
[----:B0-----:R-:W-:Y:S01]  /*1950*/  MOV R4, UR4 ;  /* 0x0000000400047c02 */ /* 0x001fe20008000f00 */
[----:B------:R-:W-:Y:S01]  /*1960*/  IMAD.U32 R5, RZ, RZ, UR5 ;  /* 0x00000005ff057e24 */ /* 0x000fe2000f8e00ff */
[----:B--2---:R-:W0:Y:S02]  /*1970*/  F2F.F64.F32 R10, R0 ;  /* 0x00000000000a7310 */ /* 0x004e240000201800 */
[----:B01----:R0:W-:Y:S04]  /*1980*/  STL.64 [R1], R10 ;  /* 0x0000000a01007387 */ /* 0x0031e80000100a00 */
[----:B------:R-:W-:-:S07]  /*1990*/  LEPC R20, `(.L_x_34) ;  /* 0x000000001014794e */ /* 0x000fce0000000000 */
[----:B0-----:R-:W-:Y:S05]  /*19a0*/  CALL.ABS.NOINC R8 ;  /* 0x0000000008007343 */ /* 0x001fea0003c00000 */
.L_x_34:
[----:B------:R-:W-:Y:S02]  /*19b0*/  R2UR UR4, R28 ;  /* 0x000000001c0472ca */ /* 0x000fe400000e0000 */
[----:B------:R-:W-:-:S13]  /*19c0*/  R2UR UR5, R29 ;  /* 0x000000001d0572ca */ /* 0x000fda00000e0000 */
[----:B------:R-:W2:Y:S01]  /*19d0*/  LDG.E R0, desc[UR4][R16.64+0x4] ;  /* 0x0000040410007981 */ /* 0x000ea2000c1e1900 */
[----:B------:R-:W-:Y:S01]  /*19e0*/  MOV R19, 0x0 ;  /* 0x0000000000137802 */ /* 0x000fe20000000f00 */
[----:B------:R-:W0:Y:S01]  /*19f0*/  LDCU.64 UR4, c[0x4][0x18] ;  /* 0x01000300ff0477ac */ /* 0x000e220008000a00 */
[----:B------:R-:W-:Y:S01]  /*1a00*/  MOV R6, R18 ;  /* 0x0000001200067202 */ /* 0x000fe20000000f00 */
[----:B------:R-:W-:Y:S01]  /*1a10*/  IMAD.MOV.U32 R7, RZ, RZ, R2 ;  /* 0x000000ffff077224 */ /* 0x000fe200078e0002 */
[----:B------:R1:W3:Y:S01]  /*1a20*/  LDC.64 R8, c[0x4][R19] ;  /* 0x0100000013087b82 */ /* 0x0002e20000000a00 */
[----:B0-----:R-:W-:Y:S02]  /*1a30*/  IMAD.U32 R4, RZ, RZ, UR4 ;  /* 0x00000004ff047e24 */ /* 0x001fe4000f8e00ff */
[----:B------:R-:W-:Y:S01]  /*1a40*/  IMAD.U32 R5, RZ, RZ, UR5 ;  /* 0x00000005ff057e24 */ /* 0x000fe2000f8e00ff */
[----:B--2---:R-:W0:Y:S02]  /*1a50*/  F2F.F64.F32 R10, R0 ;  /* 0x00000000000a7310 */ /* 0x004e240000201800 */
[----:B0--3--:R1:W-:Y:S04]  /*1a60*/  STL.64 [R1], R10 ;  /* 0x0000000a01007387 */ /* 0x0093e80000100a00 */
[----:B------:R-:W-:-:S07]  /*1a70*/  LEPC R20, `(.L_x_35) ;  /* 0x000000001014794e */ /* 0x000fce0000000000 */
[----:B-1----:R-:W-:Y:S05]  /*1a80*/  CALL.ABS.NOINC R8 ;  /* 0x0000000008007343 */ /* 0x002fea0003c00000 */
.L_x_35:
        /* <DEDUP_REMOVED lines=13> */
.L_x_36:
        /* <DEDUP_REMOVED lines=13> */
.L_x_37:
[----:B------:R-:W-:-:S07]  /*1c30*/  VIADD R24, R24, 0x4 ;  /* 0x0000000418187836 */ /* 0x000fce0000000000 */
.L_x_33:
[----:B------:R-:W-:-:S13]  /*1c40*/  ISETP.NE.AND P0, PT, R23, RZ, PT ;  /* 0x000000ff1700720c */ /* 0x000fda0003f05270 */
[----:B------:R-:W-:Y:S05]  /*1c50*/  @!P0 BRA `(.L_x_23) ;  /* 0x0000000000608947 */ /* 0x000fea0003800000 */
[----:B------:R-:W0:Y:S01]  /*1c60*/  LDC.64 R16, c[0x0][0x380] ;  /* 0x0000e000ff107b82 */ /* 0x000e220000000a00 */
[----:B------:R-:W-:Y:S02]  /*1c70*/  IMAD.MOV R23, RZ, RZ, -R23 ;  /* 0x000000ffff177224 */ /* 0x000fe400078e0a17 */
[----:B0-----:R-:W-:-:S07]  /*1c80*/  IMAD.WIDE.U32 R16, R24, 0x4, R16 ;  /* 0x0000000418107825 */ /* 0x001fce00078e0010 */
.L_x_39:
[----:B------:R-:W-:Y:S02]  /*1c90*/  R2UR UR4, R28 ;  /* 0x000000001c0472ca */ /* 0x000fe400000e0000 */
[----:B------:R-:W-:-:S13]  /*1ca0*/  R2UR UR5, R29 ;  /* 0x000000001d0572ca */ /* 0x000fda00000e0000 */
[----:B------:R-:W2:Y:S01]  /*1cb0*/  LDG.E R0, desc[UR4][R16.64] ;  /* 0x0000000410007981 */ /* 0x000ea2000c1e1900 */
[----:B------:R-:W-:Y:S01]  /*1cc0*/  MOV R8, 0x0 ;  /* 0x0000000000087802 */ /* 0x000fe20000000f00 */
[----:B------:R-:W0:Y:S01]  /*1cd0*/  LDCU.64 UR4, c[0x4][0x18] ;  /* 0x01000300ff0477ac */ /* 0x000e220008000a00 */
[----:B------:R-:W-:Y:S01]  /*1ce0*/  IADD3 R23, PT, PT, R23, 0x1, RZ ;  /* 0x0000000117177810 */ /* 0x000fe20007ffe0ff */
[----:B------:R-:W-:Y:S02]  /*1cf0*/  IMAD.MOV.U32 R6, RZ, RZ, R18 ;  /* 0x000000ffff067224 */ /* 0x000fe400078e0012 */
[----:B------:R-:W-:Y:S01]  /*1d00*/  IMAD.MOV.U32 R7, RZ, RZ, R2 ;  /* 0x000000ffff077224 */ /* 0x000fe200078e0002 */
[----:B------:R-:W1:Y:S01]  /*1d10*/  LDC.64 R8, c[0x4][R8] ;  /* 0x0100000008087b82 */ /* 0x000e620000000a00 */
[----:B------:R-:W-:Y:S01]  /*1d20*/  ISETP.NE.AND P0, PT, R23, RZ, PT ;  /* 0x000000ff1700720c */ /* 0x000fe20003f05270 */
[----:B0-----:R-:W-:Y:S02]  /*1d30*/  IMAD.U32 R4, RZ, RZ, UR4 ;  /* 0x00000004ff047e24 */ /* 0x001fe4000f8e00ff */
[----:B------:R-:W-:Y:S01]  /*1d40*/  IMAD.U32 R5, RZ, RZ, UR5 ;  /* 0x00000005ff057e24 */ /* 0x000fe2000f8e00ff */
[----:B--2---:R0:W2:Y:S02]  /*1d50*/  F2F.F64.F32 R10, R0 ;  /* 0x00000000000a7310 */ /* 0x0040a40000201800 */
[----:B0-----:R-:W-:Y:S01]  /*1d60*/  P2R R0, PR, RZ, 0x1 ;  /* 0x00000001ff007803 */ /* 0x001fe20000000000 */
[----:B-12---:R0:W-:Y:S06]  /*1d70*/  STL.64 [R1], R10 ;  /* 0x0000000a01007387 */ /* 0x0061ec0000100a00 */
[----:B------:R-:W-:-:S07]  /*1d80*/  LEPC R20, `(.L_x_38) ;  /* 0x000000001014794e */ /* 0x000fce0000000000 */
[----:B0-----:R-:W-:Y:S05]  /*1d90*/  CALL.ABS.NOINC R8 ;  /* 0x0000000008007343 */ /* 0x001fea0003c00000 */
.L_x_38:
[----:B------:R-:W-:Y:S02]  /*1da0*/  ISETP.NE.AND P6, PT, R23, RZ, PT ;  /* 0x000000ff1700720c */ /* 0x000fe40003fc5270 */
[----:B------:R-:W-:-:S05]  /*1db0*/  IADD3 R16, P0, PT, R16, 0x4, RZ ;  /* 0x0000000410107810 */ /* 0x000fca0007f1e0ff */
[----:B------:R-:W-:-:S06]  /*1dc0*/  IMAD.X R17, RZ, RZ, R17, P0 ;  /* 0x000000ffff117224 */ /* 0x000fcc00000e0611 */
[----:B------:R-:W-:Y:S05]  /*1dd0*/  @P6 BRA `(.L_x_39) ;  /* 0xfffffffc00ac6947 */ /* 0x000fea000383ffff */
.L_x_23:
[----:B------:R-:W-:Y:S05]  /*1de0*/  BSYNC.RECONVERGENT B6 ;  /* 0x0000000000067941 */ /* 0x000fea0003800200 */
.L_x_4:
[----:B------:R-:W-:Y:S01]  /*1df0*/  MOV R0, 0x0 ;  /* 0x0000000000007802 */ /* 0x000fe20000000f00 */
[----:B------:R-:W0:Y:S01]  /*1e00*/  LDCU.64 UR4, c[0x4][0x20] ;  /* 0x01000400ff0477ac */ /* 0x000e220008000a00 */
[----:B------:R-:W-:Y:S02]  /*1e10*/  CS2R R6, SRZ ;  /* 0x0000000000067805 */ /* 0x000fe4000001ff00 */
[----:B------:R1:W2:Y:S01]  /*1e20*/  LDC.64 R2, c[0x4][R0] ;  /* 0x0100000000027b82 */ /* 0x0002a20000000a00 */
[----:B0-----:R-:W-:Y:S01]  /*1e30*/  MOV R4, UR4 ;  /* 0x0000000400047c02 */ /* 0x001fe20008000f00 */
[----:B-1----:R-:W-:-:S07]  /*1e40*/  IMAD.U32 R5, RZ, RZ, UR5 ;  /* 0x00000005ff057e24 */ /* 0x002fce000f8e00ff */
[----:B------:R-:W-:-:S07]  /*1e50*/  LEPC R20, `(.L_x_2) ;  /* 0x000000001014794e */ /* 0x000fce0000000000 */
[----:B--2---:R-:W-:Y:S05]  /*1e60*/  CALL.ABS.NOINC R2 ;  /* 0x0000000002007343 */ /* 0x004fea0003c00000 */
.L_x_2:
[----:B------:R-:W-:Y:S05]  /*1e70*/  BSYNC.RECONVERGENT B7 ;  /* 0x0000000000077941 */ /* 0x000fea0003800200 */
.L_x_1:
[----:B------:R-:W1:Y:S01]  /*1e80*/  LDC R0, c[0x0][0x39c] ;  /* 0x0000e700ff007b82 */ /* 0x000e620000000800 */
[----:B0-----:R-:W-:Y:S02]  /*1e90*/  R2UR UR4, R28 ;  /* 0x000000001c0472ca */ /* 0x001fe400000e0000 */
[----:B------:R-:W-:-:S05]  /*1ea0*/  R2UR UR5, R29 ;  /* 0x000000001d0572ca */ /* 0x000fca00000e0000 */
[----:B------:R-:W0:Y:S01]  /*1eb0*/  LDC.64 R12, c[0x0][0x390] ;  /* 0x0000e400ff0c7b82 */ /* 0x000e220000000a00 */
[----:B-1----:R-:W-:Y:S01]  /*1ec0*/  ISETP.NE.AND P0, PT, R0, RZ, PT ;  /* 0x000000ff0000720c */ /* 0x002fe20003f05270 */
[----:B0-----:R-:W-:-:S06]  /*1ed0*/  IMAD.WIDE.U32 R12, R22, 0x4, R12 ;  /* 0x00000004160c7825 */ /* 0x001fcc00078e000c */
[----:B------:R0:W-:Y:S06]  /*1ee0*/  STG.E desc[UR4][R12.64], RZ ;  /* 0x000000ff0c007986 */ /* 0x0001ec000c101904 */
[----:B------:R-:W-:Y:S05]  /*1ef0*/  @!P0 EXIT ;  /* 0x000000000000894d */ /* 0x000fea0003800000 */
[C---:B------:R-:W-:Y:S01]  /*1f00*/  ISETP.GE.U32.AND P1, PT, R0.reuse, 0x8, PT ;  /* 0x000000080000780c */ /* 0x040fe20003f26070 */
[----:B------:R-:W-:Y:S01]  /*1f10*/  IMAD.MOV.U32 R3, RZ, RZ, RZ ;  /* 0x000000ffff037224 */ /* 0x000fe200078e00ff */
[----:B------:R-:W-:Y:S01]  /*1f20*/  LOP3.LUT R2, R0, 0x7, RZ, 0xc0, !PT ;  /* 0x0000000700027812 */ /* 0x000fe200078ec0ff */
[----:B------:R-:W-:-:S03]  /*1f30*/  IMAD.MOV.U32 R19, RZ, RZ, RZ ;  /* 0x000000ffff137224 */ /* 0x000fc600078e00ff */
[----:B------:R-:W-:-:S07]  /*1f40*/  ISETP.NE.AND P0, PT, R2, RZ, PT ;  /* 0x000000ff0200720c */ /* 0x000fce0003f05270 */
[----:B------:R-:W-:Y:S06]  /*1f50*/  @!P1 BRA `(.L_x_40) ;  /* 0x0000000400489947 */ /* 0x000fec0003800000 */
[----:B------:R-:W1:Y:S01]  /*1f60*/  S2R R6, SR_TID.X ;  /* 0x0000000000067919 */ /* 0x000e620000002100 */
[----:B------:R-:W2:Y:S01]  /*1f70*/  LDCU.64 UR4, c[0x0][0x380] ;  /* 0x00007000ff0477ac */ /* 0x000ea20008000a00 */
[----:B------:R-:W3:Y:S01]  /*1f80*/  LDC R5, c[0x0][0x398] ;  /* 0x0000e600ff057b82 */ /* 0x000ee20000000800 */
[----:B------:R-:W-:Y:S01]  /*1f90*/  LOP3.LUT R3, R0, 0xfffffff8, RZ, 0xc0, !PT ;  /* 0xfffffff800037812 */ /* 0x000fe200078ec0ff */
[----:B------:R-:W-:Y:S01]  /*1fa0*/  BSSY.RECONVERGENT B0, `(.L_x_40) ;  /* 0x000004d000007945 */ /* 0x000fe20003800200 */
[----:B------:R-:W-:Y:S02]  /*1fb0*/  IMAD.MOV.U32 R19, RZ, RZ, RZ ;  /* 0x000000ffff137224 */ /* 0x000fe400078e00ff */
[----:B------:R-:W-:Y:S01]  /*1fc0*/  IMAD.MOV.U32 R24, RZ, RZ, R22 ;  /* 0x000000ffff187224 */ /* 0x000fe200078e0016 */
[----:B------:R-:W-:Y:S01]  /*1fd0*/  IADD3 R4, PT, PT, -R3, RZ, RZ ;  /* 0x000000ff03047210 */ /* 0x000fe20007ffe1ff */
[----:B--2---:R-:W-:-:S04]  /*1fe0*/  UIADD3 UR4, UP0, UPT, UR4, 0x10, URZ ;  /* 0x0000001004047890 */ /* 0x004fc8000ff1e0ff */
[----:B------:R-:W-:Y:S02]  /*1ff0*/  UIADD3.X UR5, UPT, UPT, URZ, UR5, URZ, UP0, !UPT ;  /* 0x00000005ff057290 */ /* 0x000fe400087fe4ff */
[----:B------:R-:W-:Y:S02]  /*2000*/  IMAD.U32 R18, RZ, RZ, UR4 ;  /* 0x00000004ff127e24 */ /* 0x000fe4000f8e00ff */
[C-C-:B---3--:R-:W-:Y:S02]  /*2010*/  IMAD R8, R5.reuse, 0x2, R22.reuse ;  /* 0x0000000205087824 */ /* 0x148fe400078e0216 */
[C-C-:B------:R-:W-:Y:S02]  /*2020*/  IMAD R10, R5.reuse, 0x3, R22.reuse ;  /* 0x00000003050a7824 */ /* 0x140fe400078e0216 */
[C---:B------:R-:W-:Y:S01]  /*2030*/  IMAD R7, R5.reuse, 0x4, R22 ;  /* 0x0000000405077824 */ /* 0x040fe200078e0216 */
[C---:B-1----:R-:W-:Y:S01]  /*2040*/  IADD3 R6, PT, PT, R5.reuse, UR36, R6 ;  /* 0x0000002405067c10 */ /* 0x042fe2000fffe006 */
[----:B------:R-:W-:-:S02]  /*2050*/  IMAD R9, R5, 0x5, R22 ;  /* 0x0000000505097824 */ /* 0x000fc400078e0216 */
[C-C-:B------:R-:W-:Y:S02]  /*2060*/  IMAD R11, R5.reuse, 0x6, R22.reuse ;  /* 0x00000006050b7824 */ /* 0x140fe400078e0216 */
[----:B------:R-:W-:Y:S02]  /*2070*/  IMAD R23, R5, 0x7, R22 ;  /* 0x0000000705177824 */ /* 0x000fe400078e0216 */
[----:B------:R-:W-:-:S07]  /*2080*/  IMAD.U32 R25, RZ, RZ, UR5 ;  /* 0x00000005ff197e24 */ /* 0x000fce000f8e00ff */
.L_x_41:
[----:B------:R-:W1:Y:S01]  /*2090*/  LDC.64 R16, c[0x0][0x388] ;  /* 0x0000e200ff107b82 */ /* 0x000e620000000a00 */
[C---:B------:R-:W-:Y:S02]  /*20a0*/  R2UR UR6, R28.reuse ;  /* 0x000000001c0672ca */ /* 0x040fe400000e0000 */
[C---:B------:R-:W-:Y:S02]  /*20b0*/  R2UR UR7, R29.reuse ;  /* 0x000000001d0772ca */ /* 0x040fe400000e0000 */
[----:B------:R-:W-:Y:S02]  /*20c0*/  R2UR UR4, R28 ;  /* 0x000000001c0472ca */ /* 0x000fe400000e0000 */
[----:B------:R-:W-:Y:S01]  /*20d0*/  R2UR UR5, R29 ;  /* 0x000000001d0572ca */ /* 0x000fe200000e0000 */
[----:B-1----:R-:W-:-:S08]  /*20e0*/  IMAD.WIDE.U32 R14, R24, 0x4, R16 ;  /* 0x00000004180e7825 */ /* 0x002fd000078e0010 */
[----:B--2---:R1:W2:Y:S02]  /*20f0*/  LDG.E R20, desc[UR6][R14.64] ;  /* 0x000000060e147981 */ /* 0x0042a4000c1e1900 */
[----:B-1----:R-:W-:Y:S01]  /*2100*/  IMAD.MOV.U32 R14, RZ, RZ, R18 ;  /* 0x000000ffff0e7224 */ /* 0x002fe200078e0012 */
[----:B------:R-:W-:-:S05]  /*2110*/  MOV R15, R25 ;  /* 0x00000019000f7202 */ /* 0x000fca0000000f00 */
[----:B------:R-:W2:Y:S01]  /*2120*/  LDG.E R18, desc[UR4][R14.64+-0x10] ;  /* 0xfffff0040e127981 */ /* 0x000ea2000c1e1900 */
[----:B------:R-:W-:Y:S02]  /*2130*/  R2UR UR8, R28 ;  /* 0x000000001c0872ca */ /* 0x000fe400000e0000 */
[----:B------:R-:W-:Y:S01]  /*2140*/  R2UR UR9, R29 ;  /* 0x000000001d0972ca */ /* 0x000fe200000e0000 */
[----:B--2---:R-:W-:Y:S01]  /*2150*/  FFMA R25, R18, R20, R19 ;  /* 0x0000001412197223 */ /* 0x004fe20000000013 */
[----:B------:R-:W-:-:S04]  /*2160*/  IMAD.WIDE.U32 R20, R6, 0x4, R16 ;  /* 0x0000000406147825 */ /* 0x000fc800078e0010 */
[----:B------:R1:W-:Y:S07]  /*2170*/  STG.E desc[UR4][R12.64], R25 ;  /* 0x000000190c007986 */ /* 0x0003ee000c101904 */
[----:B------:R-:W2:Y:S04]  /*2180*/  LDG.E R20, desc[UR8][R20.64] ;  /* 0x0000000814147981 */ /* 0x000ea8000c1e1900 */
[----:B------:R-:W2:Y:S02]  /*2190*/  LDG.E R18, desc[UR6][R14.64+-0xc] ;  /* 0xfffff4060e127981 */ /* 0x000ea4000c1e1900 */
[----:B--2---:R-:W-:Y:S01]  /*21a0*/  FFMA R27, R18, R20, R25 ;  /* 0x00000014121b7223 */ /* 0x004fe20000000019 */
[----:B------:R-:W-:-:S04]  /*21b0*/  IMAD.WIDE.U32 R18, R8, 0x4, R16 ;  /* 0x0000000408127825 */ /* 0x000fc800078e0010 */
[----:B------:R2:W-:Y:S04]  /*21c0*/  STG.E desc[UR4][R12.64], R27 ;  /* 0x0000001b0c007986 */ /* 0x0005e8000c101904 */
[----:B------:R-:W1:Y:S04]  /*21d0*/  LDG.E R18, desc[UR8][R18.64] ;  /* 0x0000000812127981 */ /* 0x000e68000c1e1900 */
[----:B------:R-:W1:Y:S01]  /*21e0*/  LDG.E R26, desc[UR6][R14.64+-0x8] ;  /* 0xfffff8060e1a7981 */ /* 0x000e62000c1e1900 */
[----:B------:R-:W-:-:S04]  /*21f0*/  IMAD.WIDE.U32 R20, R10, 0x4, R16 ;  /* 0x000000040a147825 */ /* 0x000fc800078e0010 */
[----:B-1----:R-:W-:-:S05]  /*2200*/  FFMA R25, R26, R18, R27 ;  /* 0x000000121a197223 */ /* 0x002fca000000001b */
[----:B------:R1:W-:Y:S04]  /*2210*/  STG.E desc[UR4][R12.64], R25 ;  /* 0x000000190c007986 */ /* 0x0003e8000c101904 */
[----:B------:R-:W2:Y:S04]  /*2220*/  LDG.E R20, desc[UR8][R20.64] ;  /* 0x0000000814147981 */ /* 0x000ea8000c1e1900 */
[----:B------:R-:W2:Y:S01]  /*2230*/  LDG.E R26, desc[UR6][R14.64+-0x4] ;  /* 0xfffffc060e1a7981 */ /* 0x000ea2000c1e1900 */
[----:B------:R-:W-:-:S04]  /*2240*/  IMAD.WIDE.U32 R18, R7, 0x4, R16 ;  /* 0x0000000407127825 */ /* 0x000fc800078e0010 */
[----:B--2---:R-:W-:-:S05]  /*2250*/  FFMA R27, R26, R20, R25 ;  /* 0x000000141a1b7223 */ /* 0x004fca0000000019 */
        /* <DEDUP_REMOVED lines=11> */
[----:B------:R-:W3:Y:S04]  /*2310*/  LDG.E R18, desc[UR8][R18.64] ;  /* 0x0000000812127981 */ /* 0x000ee8000c1e1900 */
[----:B------:R-:W3:Y:S01]  /*2320*/  LDG.E R26, desc[UR6][R14.64+0x8] ;  /* 0x000008060e1a7981 */ /* 0x000ee2000c1e1900 */
[----:B------:R-:W-:-:S04]  /*2330*/  IMAD.WIDE.U32 R16, R23, 0x4, R16 ;  /* 0x0000000417107825 */ /* 0x000fc800078e0010 */
[----:B------:R-:W-:Y:S02]  /*2340*/  VIADD R4, R4, 0x8 ;  /* 0x0000000804047836 */ /* 0x000fe40000000000 */
[----:B---3--:R-:W-:-:S05]  /*2350*/  FFMA R21, R26, R18, R27 ;  /* 0x000000121a157223 */ /* 0x008fca000000001b */
[----:B------:R2:W-:Y:S04]  /*2360*/  STG.E desc[UR4][R12.64], R21 ;  /* 0x000000150c007986 */ /* 0x0005e8000c101904 */
[----:B------:R-:W3:Y:S04]  /*2370*/  LDG.E R16, desc[UR8][R16.64] ;  /* 0x0000000810107981 */ /* 0x000ee8000c1e1900 */
[----:B------:R-:W3:Y:S01]  /*2380*/  LDG.E R20, desc[UR6][R14.64+0xc] ;  /* 0x00000c060e147981 */ /* 0x000ee2000c1e1900 */
[----:B------:R-:W-:Y:S01]  /*2390*/  ISETP.NE.AND P1, PT, R4, RZ, PT ;  /* 0x000000ff0400720c */ /* 0x000fe20003f25270 */
[C---:B------:R-:W-:Y:S01]  /*23a0*/  IMAD R6, R5.reuse, 0x8, R6 ;  /* 0x0000000805067824 */ /* 0x040fe200078e0206 */
[----:B------:R-:W-:Y:S01]  /*23b0*/  IADD3 R18, P2, PT, R14, 0x20, RZ ;  /* 0x000000200e127810 */ /* 0x000fe20007f5e0ff */
[C---:B------:R-:W-:Y:S01]  /*23c0*/  IMAD R8, R5.reuse, 0x8, R8 ;  /* 0x0000000805087824 */ /* 0x040fe200078e0208 */
[C---:B------:R-:W-:Y:S01]  /*23d0*/  LEA R7, R5.reuse, R7, 0x3 ;  /* 0x0000000705077211 */ /* 0x040fe200078e18ff */
[----:B------:R-:W-:-:S02]  /*23e0*/  IMAD R10, R5, 0x8, R10 ;  /* 0x00000008050a7824 */ /* 0x000fc400078e020a */
[----:B-1----:R-:W-:Y:S02]  /*23f0*/  IMAD.X R25, RZ, RZ, R15, P2 ;  /* 0x000000ffff197224 */ /* 0x002fe400010e060f */
[C---:B------:R-:W-:Y:S02]  /*2400*/  IMAD R9, R5.reuse, 0x8, R9 ;  /* 0x0000000805097824 */ /* 0x040fe400078e0209 */
[C---:B------:R-:W-:Y:S02]  /*2410*/  IMAD R11, R5.reuse, 0x8, R11 ;  /* 0x00000008050b7824 */ /* 0x040fe400078e020b */
[C---:B------:R-:W-:Y:S02]  /*2420*/  IMAD R23, R5.reuse, 0x8, R23 ;  /* 0x0000000805177824 */ /* 0x040fe400078e0217 */
[----:B------:R-:W-:Y:S02]  /*2430*/  IMAD R24, R5, 0x8, R24 ;  /* 0x0000000805187824 */ /* 0x000fe400078e0218 */
[----:B---3--:R-:W-:-:S05]  /*2440*/  FFMA R19, R20, R16, R21 ;  /* 0x0000001014137223 */ /* 0x008fca0000000015 */
[----:B------:R2:W-:Y:S01]  /*2450*/  STG.E desc[UR4][R12.64], R19 ;  /* 0x000000130c007986 */ /* 0x0005e2000c101904 */
[----:B------:R-:W-:Y:S05]  /*2460*/  @P1 BRA `(.L_x_41) ;  /* 0xfffffffc00081947 */ /* 0x000fea000383ffff */
[----:B------:R-:W-:Y:S05]  /*2470*/  BSYNC.RECONVERGENT B0 ;  /* 0x0000000000007941 */ /* 0x000fea0003800200 */
.L_x_40:
[----:B------:R-:W-:Y:S05]  /*2480*/  @!P0 EXIT ;  /* 0x000000000000894d */ /* 0x000fea0003800000 */
[----:B------:R-:W-:Y:S02]  /*2490*/  ISETP.GE.U32.AND P0, PT, R2, 0x4, PT ;  /* 0x000000040200780c */ /* 0x000fe40003f06070 */
[----:B------:R-:W-:-:S04]  /*24a0*/  LOP3.LUT R14, R0, 0x3, RZ, 0xc0, !PT ;  /* 0x00000003000e7812 */ /* 0x000fc800078ec0ff */
[----:B------:R-:W-:-:S07]  /*24b0*/  ISETP.NE.AND P1, PT, R14, RZ, PT ;  /* 0x000000ff0e00720c */ /* 0x000fce0003f25270 */
[----:B------:R-:W-:Y:S06]  /*24c0*/  @!P0 BRA `(.L_x_42) ;  /* 0x0000000000948947 */ /* 0x000fec0003800000 */
[----:B------:R-:W1:Y:S01]  /*24d0*/  LDC.64 R6, c[0x0][0x388] ;  /* 0x0000e200ff067b82 */ /* 0x000e620000000a00 */
[----:B------:R-:W3:Y:S01]  /*24e0*/  LDCU UR4, c[0x0][0x398] ;  /* 0x00007300ff0477ac */ /* 0x000ee20008000800 */
[C---:B------:R-:W-:Y:S02]  /*24f0*/  R2UR UR6, R28.reuse ;  /* 0x000000001c0672ca */ /* 0x040fe400000e0000 */
[C---:B------:R-:W-:Y:S02]  /*2500*/  R2UR UR7, R29.reuse ;  /* 0x000000001d0772ca */ /* 0x040fe400000e0000 */
[----:B------:R-:W-:Y:S02]  /*2510*/  R2UR UR8, R28 ;  /* 0x000000001c0872ca */ /* 0x000fe400000e0000 */
[----:B------:R-:W4:Y:S01]  /*2520*/  LDC.64 R4, c[0x0][0x380] ;  /* 0x0000e000ff047b82 */ /* 0x000f220000000a00 */
[----:B------:R-:W-:Y:S01]  /*2530*/  R2UR UR9, R29 ;  /* 0x000000001d0972ca */ /* 0x000fe200000e0000 */
[----:B---3--:R-:W-:-:S04]  /*2540*/  IMAD R11, R3, UR4, R22 ;  /* 0x00000004030b7c24 */ /* 0x008fc8000f8e0216 */
[----:B-1----:R-:W-:-:S08]  /*2550*/  IMAD.WIDE.U32 R8, R11, 0x4, R6 ;  /* 0x000000040b087825 */ /* 0x002fd000078e0006 */
[----:B------:R-:W2:Y:S01]  /*2560*/  LDG.E R8, desc[UR8][R8.64] ;  /* 0x0000000808087981 */ /* 0x000ea2000c1e1900 */
[----:B----4-:R-:W-:-:S05]  /*2570*/  IMAD.WIDE.U32 R4, R3, 0x4, R4 ;  /* 0x0000000403047825 */ /* 0x010fca00078e0004 */
[----:B------:R-:W2:Y:S01]  /*2580*/  LDG.E R2, desc[UR6][R4.64] ;  /* 0x0000000604027981 */ /* 0x000ea2000c1e1900 */
[----:B------:R-:W-:Y:S02]  /*2590*/  R2UR UR10, R28 ;  /* 0x000000001c0a72ca */ /* 0x000fe400000e0000 */
[----:B------:R-:W-:Y:S01]  /*25a0*/  R2UR UR11, R29 ;  /* 0x000000001d0b72ca */ /* 0x000fe200000e0000 */
[----:B------:R-:W-:-:S04]  /*25b0*/  VIADD R15, R11, UR4 ;  /* 0x000000040b0f7c36 */ /* 0x000fc80008000000 */
[----:B------:R-:W-:-:S04]  /*25c0*/  IMAD.WIDE.U32 R10, R15, 0x4, R6 ;  /* 0x000000040f0a7825 */ /* 0x000fc800078e0006 */
[----:B--2---:R-:W-:-:S05]  /*25d0*/  FFMA R19, R2, R8, R19 ;  /* 0x0000000802137223 */ /* 0x004fca0000000013 */
[----:B------:R1:W-:Y:S04]  /*25e0*/  STG.E desc[UR6][R12.64], R19 ;  /* 0x000000130c007986 */ /* 0x0003e8000c101906 */
[----:B------:R-:W2:Y:S04]  /*25f0*/  LDG.E R10, desc[UR10][R10.64] ;  /* 0x0000000a0a0a7981 */ /* 0x000ea8000c1e1900 */
[----:B------:R-:W2:Y:S01]  /*2600*/  LDG.E R2, desc[UR8][R4.64+0x4] ;  /* 0x0000040804027981 */ /* 0x000ea2000c1e1900 */
[----:B------:R-:W-:-:S05]  /*2610*/  IADD3 R17, PT, PT, R15, UR4, RZ ;  /* 0x000000040f117c10 */ /* 0x000fca000fffe0ff */
[----:B------:R-:W-:-:S04]  /*2620*/  IMAD.WIDE.U32 R8, R17, 0x4, R6 ;  /* 0x0000000411087825 */ /* 0x000fc800078e0006 */
[----:B--2---:R-:W-:-:S05]  /*2630*/  FFMA R15, R2, R10, R19 ;  /* 0x0000000a020f7223 */ /* 0x004fca0000000013 */
[----:B------:R3:W-:Y:S04]  /*2640*/  STG.E desc[UR6][R12.64], R15 ;  /* 0x0000000f0c007986 */ /* 0x0007e8000c101906 */
[----:B------:R-:W2:Y:S04]  /*2650*/  LDG.E R8, desc[UR10][R8.64] ;  /* 0x0000000a08087981 */ /* 0x000ea8000c1e1900 */
[----:B------:R-:W2:Y:S01]  /*2660*/  LDG.E R2, desc[UR8][R4.64+0x8] ;  /* 0x0000080804027981 */ /* 0x000ea2000c1e1900 */
[----:B------:R-:W-:-:S04]  /*2670*/  VIADD R17, R17, UR4 ;  /* 0x0000000411117c36 */ /* 0x000fc80008000000 */
[----:B------:R-:W-:-:S04]  /*2680*/  IMAD.WIDE.U32 R6, R17, 0x4, R6 ;  /* 0x0000000411067825 */ /* 0x000fc800078e0006 */
[----:B--2---:R-:W-:-:S05]  /*2690*/  FFMA R11, R2, R8, R15 ;  /* 0x00000008020b7223 */ /* 0x004fca000000000f */
[----:B------:R3:W-:Y:S04]  /*26a0*/  STG.E desc[UR6][R12.64], R11 ;  /* 0x0000000b0c007986 */ /* 0x0007e8000c101906 */
[----:B------:R-:W1:Y:S04]  /*26b0*/  LDG.E R2, desc[UR8][R4.64+0xc] ;  /* 0x00000c0804027981 */ /* 0x000e68000c1e1900 */
[----:B------:R-:W1:Y:S01]  /*26c0*/  LDG.E R6, desc[UR10][R6.64] ;  /* 0x0000000a06067981 */ /* 0x000e62000c1e1900 */
[----:B------:R-:W-:Y:S02]  /*26d0*/  R2UR UR4, R28 ;  /* 0x000000001c0472ca */ /* 0x000fe400000e0000 */
[----:B------:R-:W-:Y:S01]  /*26e0*/  R2UR UR5, R29 ;  /* 0x000000001d0572ca */ /* 0x000fe200000e0000 */
[----:B------:R-:W-:-:S02]  /*26f0*/  VIADD R3, R3, 0x4 ;  /* 0x0000000403037836 */ /* 0x000fc40000000000 */
[----:B-1----:R-:W-:-:S10]  /*2700*/  FFMA R19, R2, R6, R11 ;  /* 0x0000000602137223 */ /* 0x002fd4000000000b */
[----:B------:R3:W-:Y:S02]  /*2710*/  STG.E desc[UR4][R12.64], R19 ;  /* 0x000000130c007986 */ /* 0x0007e4000c101904 */
.L_x_42:
[----:B------:R-:W-:Y:S05]  /*2720*/  @!P1 EXIT ;  /* 0x000000000000994d */ /* 0x000fea0003800000 */
[----:B------:R-:W-:Y:S02]  /*2730*/  ISETP.NE.AND P0, PT, R14, 0x1, PT ;  /* 0x000000010e00780c */ /* 0x000fe40003f05270 */
[----:B------:R-:W-:-:S04]  /*2740*/  LOP3.LUT R0, R0, 0x1, RZ, 0xc0, !PT ;  /* 0x0000000100007812 */ /* 0x000fc800078ec0ff */
[----:B------:R-:W-:-:S07]  /*2750*/  ISETP.NE.U32.AND P1, PT, R0, 0x1, PT ;  /* 0x000000010000780c */ /* 0x000fce0003f25070 */
        /* <DEDUP_REMOVED lines=10> */
[----:B------:R-:W3:Y:S01]  /*2800*/  LDG.E R8, desc[UR8][R8.64] ;  /* 0x0000000808087981 */ /* 0x000ee2000c1e1900 */
[----:B----4-:R-:W-:-:S05]  /*2810*/  IMAD.WIDE.U32 R4, R3, 0x4, R4 ;  /* 0x0000000403047825 */ /* 0x010fca00078e0004 */
[----:B------:R-:W3:Y:S01]  /*2820*/  LDG.E R0, desc[UR6][R4.64] ;  /* 0x0000000604007981 */ /* 0x000ee2000c1e1900 */
[----:B------:R-:W-:Y:S02]  /*2830*/  R2UR UR10, R28 ;  /* 0x000000001c0a72ca */ /* 0x000fe400000e0000 */
[----:B------:R-:W-:Y:S01]  /*2840*/  R2UR UR11, R29 ;  /* 0x000000001d0b72ca */ /* 0x000fe200000e0000 */
[----:B------:R-:W-:-:S04]  /*2850*/  VIADD R15, R11, UR4 ;  /* 0x000000040b0f7c36 */ /* 0x000fc80008000000 */
[----:B------:R-:W-:-:S04]  /*2860*/  IMAD.WIDE.U32 R6, R15, 0x4, R6 ;  /* 0x000000040f067825 */ /* 0x000fc800078e0006 */
[----:B---3--:R-:W-:-:S05]  /*2870*/  FFMA R11, R0, R8, R19 ;  /* 0x00000008000b7223 */ /* 0x008fca0000000013 */
[----:B------:R1:W-:Y:S04]  /*2880*/  STG.E desc[UR6][R12.64], R11 ;  /* 0x0000000b0c007986 */ /* 0x0003e8000c101906 */
[----:B------:R-:W2:Y:S04]  /*2890*/  LDG.E R0, desc[UR8][R4.64+0x4] ;  /* 0x0000040804007981 */ /* 0x000ea8000c1e1900 */
[----:B------:R-:W2:Y:S01]  /*28a0*/  LDG.E R6, desc[UR10][R6.64] ;  /* 0x0000000a06067981 */ /* 0x000ea2000c1e1900 */
[----:B------:R-:W-:Y:S02]  /*28b0*/  R2UR UR4, R28 ;  /* 0x000000001c0472ca */ /* 0x000fe400000e0000 */
[----:B------:R-:W-:Y:S01]  /*28c0*/  R2UR UR5, R29 ;  /* 0x000000001d0572ca */ /* 0x000fe200000e0000 */
[----:B------:R-:W-:-:S02]  /*28d0*/  VIADD R3, R3, 0x2 ;  /* 0x0000000203037836 */ /* 0x000fc40000000000 */
[----:B--2---:R-:W-:-:S10]  /*28e0*/  FFMA R19, R0, R6, R11 ;  /* 0x0000000600137223 */ /* 0x004fd4000000000b */
[----:B------:R1:W-:Y:S02]  /*28f0*/  STG.E desc[UR4][R12.64], R19 ;  /* 0x000000130c007986 */ /* 0x0003e4000c101904 */
.L_x_43:
[----:B------:R-:W-:Y:S05]  /*2900*/  @P1 EXIT ;  /* 0x000000000000194d */ /* 0x000fea0003800000 */
[----:B------:R-:W4:Y:S01]  /*2910*/  LDC.64 R4, c[0x0][0x380] ;  /* 0x0000e000ff047b82 */ /* 0x000f220000000a00 */
[----:B------:R-:W5:Y:S01]  /*2920*/  LDCU UR4, c[0x0][0x398] ;  /* 0x00007300ff0477ac */ /* 0x000f620008000800 */
[C---:B------:R-:W-:Y:S02]  /*2930*/  R2UR UR6, R28.reuse ;  /* 0x000000001c0672ca */ /* 0x040fe400000e0000 */
[C---:B------:R-:W-:Y:S02]  /*2940*/  R2UR UR7, R29.reuse ;  /* 0x000000001d0772ca */ /* 0x040fe400000e0000 */
[----:B------:R-:W-:Y:S02]  /*2950*/  R2UR UR8, R28 ;  /* 0x000000001c0872ca */ /* 0x000fe400000e0000 */
[----:B------:R-:W0:Y:S01]  /*2960*/  LDC.64 R6, c[0x0][0x388] ;  /* 0x0000e200ff067b82 */ /* 0x000e220000000a00 */
[----:B------:R-:W-:Y:S01]  /*2970*/  R2UR UR9, R29 ;  /* 0x000000001d0972ca */ /* 0x000fe200000e0000 */
[----:B-----5:R-:W-:-:S02]  /*2980*/  IMAD R9, R3, UR4, R22 ;  /* 0x0000000403097c24 */ /* 0x020fc4000f8e0216 */
[----:B----4-:R-:W-:-:S06]  /*2990*/  IMAD.WIDE.U32 R2, R3, 0x4, R4 ;  /* 0x0000000403027825 */ /* 0x010fcc00078e0004 */
[----:B------:R-:W1:Y:S01]  /*29a0*/  LDG.E R2, desc[UR6][R2.64] ;  /* 0x0000000602027981 */ /* 0x000e62000c1e1900 */
[----:B0-----:R-:W-:-:S06]  /*29b0*/  IMAD.WIDE.U32 R4, R9, 0x4, R6 ;  /* 0x0000000409047825 */ /* 0x001fcc00078e0006 */
[----:B------:R-:W1:Y:S01]  /*29c0*/  LDG.E R4, desc[UR8][R4.64] ;  /* 0x0000000804047981 */ /* 0x000e62000c1e1900 */
[----:B------:R-:W-:Y:S02]  /*29d0*/  R2UR UR4, R28 ;  /* 0x000000001c0472ca */ /* 0x000fe400000e0000 */
[----:B------:R-:W-:Y:S01]  /*29e0*/  R2UR UR5, R29 ;  /* 0x000000001d0572ca */ /* 0x000fe200000e0000 */
[----:B-123--:R-:W-:-:S12]  /*29f0*/  FFMA R19, R2, R4, R19 ;  /* 0x0000000402137223 */ /* 0x00efd80000000013 */
[----:B------:R-:W-:Y:S01]  /*2a00*/  STG.E desc[UR4][R12.64], R19 ;  /* 0x000000130c007986 */ /* 0x000fe2000c101904 */
[----:B------:R-:W-:Y:S05]  /*2a10*/  EXIT ;  /* 0x000000000000794d */ /* 0x000fea0003800000 */
.L_x_44:
[----:B------:R-:W-:-:S00]  /*2a20*/  BRA `(.L_x_44) ;  /* 0xfffffffc00fc7947 */ /* 0x000fc0000383ffff */
[----:B------:R-:W-:-:S00]  /*2a30*/  NOP ;  /* 0x0000000000007918 */ /* 0x000fc00000000000 */
        /* <DEDUP_REMOVED lines=12> */
.L_x_45:


//--------------------- .nv.global.init           --------------------------
	.section	.nv.global.init,"aw",@progbits
.nv.global.init:
	.type		$str$3,@object
	.size		$str$3,($str$2 - $str$3)
$str$3:
        /*0000*/ 	.byte	0x0a, 0x00
	.type		$str$2,@object
	.size		$str$2,($str - $str$2)
$str$2:
        /*0002*/ 	.byte	0x25, 0x66, 0x20, 0x00
	.type		$str,@object
	.size		$str,($str$1 - $str)
$str:
        /*0006*/ 	.byte	0x5b, 0x25, 0x64, 0x5d, 0x20, 0x00
	.type		$str$1,@object
	.size		$str$1,(.L_1 - $str$1)
$str$1:
        /*000c*/ 	.byte	0x61, 0x20, 0x6e, 0x6f, 0x77, 0x20, 0x69, 0x73, 0x3a, 0x20, 0x00
.L_1:


//--------------------- .nv.shared.reserved.0     --------------------------
	.section	.nv.shared.reserved.0,"aw",@nobits
	.weak		__nv_reservedSMEM_offset_0_alias
	.size		__nv_reservedSMEM_offset_0_alias, 0, 64
	.other		__nv_reservedSMEM_offset_0_alias,@"STO_CUDA_RESERVED_SHARED STV_DEFAULT"
__nv_reservedSMEM_offset_0_alias:
	.zero		0
	.zero		64


//--------------------- .nv.constant0._Z14kernel_mathmulPfS_S_jj --------------------------
	.section	.nv.constant0._Z14kernel_mathmulPfS_S_jj,"a",@progbits
	.sectionflags	@""
	.align	4
.nv.constant0._Z14kernel_mathmulPfS_S_jj:
	.zero		928


//--------------------- SYMBOLS --------------------------

	.type		.nv.reservedSmem.offset0,@object
	.size		.nv.reservedSmem.offset0,0x4
	.type		vprintf,@function
